//
// Generated by NVIDIA NVVM Compiler
//
// Compiler Build ID: CL-36424714
// Cuda compilation tools, release 13.0, V13.0.88
// Based on NVVM 20.0.0
//

.version 9.0
.target sm_100
.address_size 64

	// .globl	_Z4corePdS_PKdS1_iidddd

.visible .entry _Z4corePdS_PKdS1_iidddd(
	.param .u64 .ptr .align 1 _Z4corePdS_PKdS1_iidddd_param_0,
	.param .u64 .ptr .align 1 _Z4corePdS_PKdS1_iidddd_param_1,
	.param .u64 .ptr .align 1 _Z4corePdS_PKdS1_iidddd_param_2,
	.param .u64 .ptr .align 1 _Z4corePdS_PKdS1_iidddd_param_3,
	.param .u32 _Z4corePdS_PKdS1_iidddd_param_4,
	.param .u32 _Z4corePdS_PKdS1_iidddd_param_5,
	.param .f64 _Z4corePdS_PKdS1_iidddd_param_6,
	.param .f64 _Z4corePdS_PKdS1_iidddd_param_7,
	.param .f64 _Z4corePdS_PKdS1_iidddd_param_8,
	.param .f64 _Z4corePdS_PKdS1_iidddd_param_9
)
{
	.reg .pred 	%p<4>;
	.reg .b32 	%r<23>;
	.reg .b64 	%rd<22>;
	.reg .b64 	%fd<53>;

	ld.param.u64 	%rd2, [_Z4corePdS_PKdS1_iidddd_param_1];
	ld.param.u64 	%rd4, [_Z4corePdS_PKdS1_iidddd_param_3];
	ld.param.u32 	%r4, [_Z4corePdS_PKdS1_iidddd_param_4];
	ld.param.u32 	%r5, [_Z4corePdS_PKdS1_iidddd_param_5];
	ld.param.f64 	%fd3, [_Z4corePdS_PKdS1_iidddd_param_8];
	mov.u32 	%r6, %ctaid.y;
	mov.u32 	%r7, %ntid.y;
	mov.u32 	%r8, %tid.y;
	mad.lo.s32 	%r9, %r6, %r7, %r8;
	add.s32 	%r1, %r9, 1;
	mov.u32 	%r11, %ctaid.x;
	mov.u32 	%r12, %ntid.x;
	mov.u32 	%r13, %tid.x;
	mad.lo.s32 	%r14, %r11, %r12, %r13;
	add.s32 	%r2, %r14, 1;
	add.s32 	%r15, %r4, -1;
	setp.ge.s32 	%p1, %r2, %r15;
	add.s32 	%r16, %r5, -1;
	setp.ge.s32 	%p2, %r1, %r16;
	or.pred  	%p3, %p1, %p2;
	@%p3 bra 	$L__BB0_2;
	ld.param.f64 	%fd52, [_Z4corePdS_PKdS1_iidddd_param_9];
	ld.param.f64 	%fd51, [_Z4corePdS_PKdS1_iidddd_param_7];
	ld.param.f64 	%fd50, [_Z4corePdS_PKdS1_iidddd_param_6];
	ld.param.u64 	%rd21, [_Z4corePdS_PKdS1_iidddd_param_2];
	ld.param.u64 	%rd20, [_Z4corePdS_PKdS1_iidddd_param_0];
	cvta.to.global.u64 	%rd5, %rd21;
	cvta.to.global.u64 	%rd6, %rd4;
	cvta.to.global.u64 	%rd7, %rd20;
	cvta.to.global.u64 	%rd8, %rd2;
	mul.lo.s32 	%r17, %r5, %r1;
	add.s32 	%r18, %r17, %r2;
	mul.wide.s32 	%rd9, %r18, 8;
	add.s64 	%rd10, %rd5, %rd9;
	ld.global.nc.f64 	%fd5, [%rd10];
	mul.f64 	%fd6, %fd50, %fd51;
	mul.f64 	%fd7, %fd3, %fd3;
	div.rn.f64 	%fd8, %fd6, %fd7;
	ld.global.nc.f64 	%fd9, [%rd10+8];
	ld.global.nc.f64 	%fd10, [%rd10+-8];
	add.f64 	%fd11, %fd9, %fd10;
	add.f64 	%fd12, %fd5, %fd5;
	sub.f64 	%fd13, %fd11, %fd12;
	fma.rn.f64 	%fd14, %fd8, %fd13, %fd5;
	mul.f64 	%fd15, %fd52, %fd52;
	div.rn.f64 	%fd16, %fd6, %fd15;
	add.s32 	%r19, %r17, %r5;
	mul.wide.s32 	%rd11, %r5, 8;
	add.s64 	%rd12, %rd10, %rd11;
	ld.global.nc.f64 	%fd17, [%rd12];
	shl.b32 	%r20, %r5, 1;
	sub.s32 	%r21, %r19, %r20;
	add.s32 	%r22, %r21, %r2;
	mul.wide.s32 	%rd13, %r22, 8;
	add.s64 	%rd14, %rd5, %rd13;
	ld.global.nc.f64 	%fd18, [%rd14];
	add.f64 	%fd19, %fd17, %fd18;
	sub.f64 	%fd20, %fd19, %fd12;
	fma.rn.f64 	%fd21, %fd16, %fd20, %fd14;
	div.rn.f64 	%fd22, %fd51, %fd3;
	mul.f64 	%fd23, %fd22, %fd5;
	sub.f64 	%fd24, %fd5, %fd10;
	mul.f64 	%fd25, %fd23, %fd24;
	sub.f64 	%fd26, %fd21, %fd25;
	div.rn.f64 	%fd27, %fd51, %fd52;
	add.s64 	%rd15, %rd6, %rd9;
	ld.global.nc.f64 	%fd28, [%rd15];
	mul.f64 	%fd29, %fd27, %fd28;
	sub.f64 	%fd30, %fd5, %fd18;
	mul.f64 	%fd31, %fd29, %fd30;
	sub.f64 	%fd32, %fd26, %fd31;
	add.s64 	%rd16, %rd7, %rd9;
	st.global.f64 	[%rd16], %fd32;
	ld.global.nc.f64 	%fd33, [%rd15+8];
	ld.global.nc.f64 	%fd34, [%rd15+-8];
	add.f64 	%fd35, %fd33, %fd34;
	add.f64 	%fd36, %fd28, %fd28;
	sub.f64 	%fd37, %fd35, %fd36;
	fma.rn.f64 	%fd38, %fd8, %fd37, %fd28;
	add.s64 	%rd17, %rd15, %rd11;
	ld.global.nc.f64 	%fd39, [%rd17];
	add.s64 	%rd18, %rd6, %rd13;
	ld.global.nc.f64 	%fd40, [%rd18];
	add.f64 	%fd41, %fd39, %fd40;
	sub.f64 	%fd42, %fd41, %fd36;
	fma.rn.f64 	%fd43, %fd16, %fd42, %fd38;
	sub.f64 	%fd44, %fd28, %fd34;
	mul.f64 	%fd45, %fd23, %fd44;
	sub.f64 	%fd46, %fd43, %fd45;
	sub.f64 	%fd47, %fd28, %fd40;
	mul.f64 	%fd48, %fd29, %fd47;
	sub.f64 	%fd49, %fd46, %fd48;
	add.s64 	%rd19, %rd8, %rd9;
	st.global.f64 	[%rd19], %fd49;
$L__BB0_2:
	ret;

}
	// .globl	_Z7bound_hPdS_ii
.visible .entry _Z7bound_hPdS_ii(
	.param .u64 .ptr .align 1 _Z7bound_hPdS_ii_param_0,
	.param .u64 .ptr .align 1 _Z7bound_hPdS_ii_param_1,
	.param .u32 _Z7bound_hPdS_ii_param_2,
	.param .u32 _Z7bound_hPdS_ii_param_3
)
{
	.reg .pred 	%p<2>;
	.reg .b32 	%r<9>;
	.reg .b64 	%rd<12>;

	ld.param.u64 	%rd1, [_Z7bound_hPdS_ii_param_0];
	ld.param.u64 	%rd2, [_Z7bound_hPdS_ii_param_1];
	ld.param.u32 	%r3, [_Z7bound_hPdS_ii_param_2];
	ld.param.u32 	%r2, [_Z7bound_hPdS_ii_param_3];
	mov.u32 	%r4, %ctaid.x;
	mov.u32 	%r5, %ntid.x;
	mov.u32 	%r6, %tid.x;
	mad.lo.s32 	%r1, %r4, %r5, %r6;
	setp.ge.s32 	%p1, %r1, %r3;
	@%p1 bra 	$L__BB1_2;
	cvta.to.global.u64 	%rd3, %rd1;
	cvta.to.global.u64 	%rd4, %rd2;
	mul.wide.s32 	%rd5, %r1, 8;
	add.s64 	%rd6, %rd3, %rd5;
	mov.b64 	%rd7, 4607182418800017408;
	st.global.u64 	[%rd6], %rd7;
	add.s64 	%rd8, %rd4, %rd5;
	st.global.u64 	[%rd8], %rd7;
	add.s32 	%r7, %r2, -1;
	mul.lo.s32 	%r8, %r7, %r2;
	mul.wide.s32 	%rd9, %r8, 8;
	add.s64 	%rd10, %rd6, %rd9;
	st.global.u64 	[%rd10], %rd7;
	add.s64 	%rd11, %rd8, %rd9;
	st.global.u64 	[%rd11], %rd7;
$L__BB1_2:
	ret;

}
	// .globl	_Z7bound_vPdS_ii
.visible .entry _Z7bound_vPdS_ii(
	.param .u64 .ptr .align 1 _Z7bound_vPdS_ii_param_0,
	.param .u64 .ptr .align 1 _Z7bound_vPdS_ii_param_1,
	.param .u32 _Z7bound_vPdS_ii_param_2,
	.param .u32 _Z7bound_vPdS_ii_param_3
)
{
	.reg .pred 	%p<2>;
	.reg .b32 	%r<8>;
	.reg .b64 	%rd<12>;

	ld.param.u64 	%rd1, [_Z7bound_vPdS_ii_param_0];
	ld.param.u64 	%rd2, [_Z7bound_vPdS_ii_param_1];
	ld.param.u32 	%r2, [_Z7bound_vPdS_ii_param_2];
	ld.param.u32 	%r3, [_Z7bound_vPdS_ii_param_3];
	mov.u32 	%r4, %ctaid.x;
	mov.u32 	%r5, %ntid.x;
	mov.u32 	%r6, %tid.x;
	mad.lo.s32 	%r1, %r4, %r5, %r6;
	setp.ge.s32 	%p1, %r1, %r3;
	@%p1 bra 	$L__BB2_2;
	cvta.to.global.u64 	%rd3, %rd1;
	cvta.to.global.u64 	%rd4, %rd2;
	mul.lo.s32 	%r7, %r3, %r1;
	mul.wide.s32 	%rd5, %r7, 8;
	add.s64 	%rd6, %rd3, %rd5;
	mov.b64 	%rd7, 4607182418800017408;
	st.global.u64 	[%rd6], %rd7;
	add.s64 	%rd8, %rd4, %rd5;
	st.global.u64 	[%rd8], %rd7;
	mul.wide.s32 	%rd9, %r2, 8;
	add.s64 	%rd10, %rd6, %rd9;
	st.global.u64 	[%rd10+-8], %rd7;
	add.s64 	%rd11, %rd8, %rd9;
	st.global.u64 	[%rd11+-8], %rd7;
$L__BB2_2:
	ret;

}
	// .globl	_Z6updatePdS_PKdS1_i
.visible .entry _Z6updatePdS_PKdS1_i(
	.param .u64 .ptr .align 1 _Z6updatePdS_PKdS1_i_param_0,
	.param .u64 .ptr .align 1 _Z6updatePdS_PKdS1_i_param_1,
	.param .u64 .ptr .align 1 _Z6updatePdS_PKdS1_i_param_2,
	.param .u64 .ptr .align 1 _Z6updatePdS_PKdS1_i_param_3,
	.param .u32 _Z6updatePdS_PKdS1_i_param_4
)
{
	.reg .pred 	%p<2>;
	.reg .b32 	%r<6>;
	.reg .b64 	%rd<14>;
	.reg .b64 	%fd<3>;

	ld.param.u64 	%rd1, [_Z6updatePdS_PKdS1_i_param_0];
	ld.param.u64 	%rd2, [_Z6updatePdS_PKdS1_i_param_1];
	ld.param.u64 	%rd3, [_Z6updatePdS_PKdS1_i_param_2];
	ld.param.u64 	%rd4, [_Z6updatePdS_PKdS1_i_param_3];
	ld.param.u32 	%r2, [_Z6updatePdS_PKdS1_i_param_4];
	mov.u32 	%r3, %ctaid.x;
	mov.u32 	%r4, %ntid.x;
	mov.u32 	%r5, %tid.x;
	mad.lo.s32 	%r1, %r3, %r4, %r5;
	setp.ge.s32 	%p1, %r1, %r2;
	@%p1 bra 	$L__BB3_2;
	cvta.to.global.u64 	%rd5, %rd3;
	cvta.to.global.u64 	%rd6, %rd1;
	cvta.to.global.u64 	%rd7, %rd4;
	cvta.to.global.u64 	%rd8, %rd2;
	mul.wide.s32 	%rd9, %r1, 8;
	add.s64 	%rd10, %rd5, %rd9;
	ld.global.nc.f64 	%fd1, [%rd10];
	add.s64 	%rd11, %rd6, %rd9;
	st.global.f64 	[%rd11], %fd1;
	add.s64 	%rd12, %rd7, %rd9;
	ld.global.nc.f64 	%fd2, [%rd12];
	add.s64 	%rd13, %rd8, %rd9;
	st.global.f64 	[%rd13], %fd2;
$L__BB3_2:
	ret;

}


// ===== COMPILED SASS (sm_100) =====

	.target	sm_100

	.elftype	@"ET_EXEC"


//--------------------- .note.nv.tkinfo           --------------------------
	.section	.note.nv.tkinfo,"",@"SHT_NOTE"
	.sectionflags	@"SHF_NOTE_NV_TKINFO"
	.tkinfo
        /*0018*/ 	.word	0x00000002
        /*0030*/ 	.string	""
        /*0030*/ 	.string	"ptxas"
        /*0030*/ 	.string	"Cuda compilation tools, release 13.0, V13.0.88"
        /*0030*/ 	.string	"Build cuda_13.0.r13.0/compiler.36424714_0"
        /*0030*/ 	.string	"-arch sm_100 -m 64 "



//--------------------- .note.nv.cuinfo           --------------------------
	.section	.note.nv.cuinfo,"",@"SHT_NOTE"
	.sectionflags	@"SHF_NOTE_NV_CUINFO"
        /*0018*/ 	.short	0x0002
        /*001a*/ 	.short	0x0064
        /*001c*/ 	.short	0x0082
	.zero		2


//--------------------- .nv.info                  --------------------------
	.section	.nv.info,"",@"SHT_CUDA_INFO"
	.align	4


	//----- nvinfo : EIATTR_REGCOUNT
	.align		4
        /*0000*/ 	.byte	0x04, 0x2f
        /*0002*/ 	.short	(.L_1 - .L_0)
	.align		4
.L_0:
        /*0004*/ 	.word	index@(_Z4corePdS_PKdS1_iidddd)
        /*0008*/ 	.word	0x00000020


	//----- nvinfo : EIATTR_FRAME_SIZE
	.align		4
.L_1:
        /*000c*/ 	.byte	0x04, 0x11
        /*000e*/ 	.short	(.L_3 - .L_2)
	.align		4
.L_2:
        /*0010*/ 	.word	index@($__internal_0_$__cuda_sm20_div_rn_f64_full)
        /*0014*/ 	.word	0x00000000


	//----- nvinfo : EIATTR_FRAME_SIZE
	.align		4
.L_3:
        /*0018*/ 	.byte	0x04, 0x11
        /*001a*/ 	.short	(.L_5 - .L_4)
	.align		4
.L_4:
        /*001c*/ 	.word	index@(_Z4corePdS_PKdS1_iidddd)
        /*0020*/ 	.word	0x00000000


	//----- nvinfo : EIATTR_REGCOUNT
	.align		4
.L_5:
        /*0024*/ 	.byte	0x04, 0x2f
        /*0026*/ 	.short	(.L_7 - .L_6)
	.align		4
.L_6:
        /*0028*/ 	.word	index@(_Z7bound_hPdS_ii)
        /*002c*/ 	.word	0x0000000e


	//----- nvinfo : EIATTR_FRAME_SIZE
	.align		4
.L_7:
        /*0030*/ 	.byte	0x04, 0x11
        /*0032*/ 	.short	(.L_9 - .L_8)
	.align		4
.L_8:
        /*0034*/ 	.word	index@(_Z7bound_hPdS_ii)
        /*0038*/ 	.word	0x00000000


	//----- nvinfo : EIATTR_REGCOUNT
	.align		4
.L_9:
        /*003c*/ 	.byte	0x04, 0x2f
        /*003e*/ 	.short	(.L_11 - .L_10)
	.align		4
.L_10:
        /*0040*/ 	.word	index@(_Z7bound_vPdS_ii)
        /*0044*/ 	.word	0x0000000e


	//----- nvinfo : EIATTR_FRAME_SIZE
	.align		4
.L_11:
        /*0048*/ 	.byte	0x04, 0x11
        /*004a*/ 	.short	(.L_13 - .L_12)
	.align		4
.L_12:
        /*004c*/ 	.word	index@(_Z7bound_vPdS_ii)
        /*0050*/ 	.word	0x00000000


	//----- nvinfo : EIATTR_REGCOUNT
	.align		4
.L_13:
        /*0054*/ 	.byte	0x04, 0x2f
        /*0056*/ 	.short	(.L_15 - .L_14)
	.align		4
.L_14:
        /*0058*/ 	.word	index@(_Z6updatePdS_PKdS1_i)
        /*005c*/ 	.word	0x0000000e


	//----- nvinfo : EIATTR_FRAME_SIZE
	.align		4
.L_15:
        /*0060*/ 	.byte	0x04, 0x11
        /*0062*/ 	.short	(.L_17 - .L_16)
	.align		4
.L_16:
        /*0064*/ 	.word	index@(_Z6updatePdS_PKdS1_i)
        /*0068*/ 	.word	0x00000000


	//----- nvinfo : EIATTR_MIN_STACK_SIZE
	.align		4
.L_17:
        /*006c*/ 	.byte	0x04, 0x12
        /*006e*/ 	.short	(.L_19 - .L_18)
	.align		4
.L_18:
        /*0070*/ 	.word	index@(_Z6updatePdS_PKdS1_i)
        /*0074*/ 	.word	0x00000000


	//----- nvinfo : EIATTR_MIN_STACK_SIZE
	.align		4
.L_19:
        /*0078*/ 	.byte	0x04, 0x12
        /*007a*/ 	.short	(.L_21 - .L_20)
	.align		4
.L_20:
        /*007c*/ 	.word	index@(_Z7bound_vPdS_ii)
        /*0080*/ 	.word	0x00000000


	//----- nvinfo : EIATTR_MIN_STACK_SIZE
	.align		4
.L_21:
        /*0084*/ 	.byte	0x04, 0x12
        /*0086*/ 	.short	(.L_23 - .L_22)
	.align		4
.L_22:
        /*0088*/ 	.word	index@(_Z7bound_hPdS_ii)
        /*008c*/ 	.word	0x00000000


	//----- nvinfo : EIATTR_MIN_STACK_SIZE
	.align		4
.L_23:
        /*0090*/ 	.byte	0x04, 0x12
        /*0092*/ 	.short	(.L_25 - .L_24)
	.align		4
.L_24:
        /*0094*/ 	.word	index@(_Z4corePdS_PKdS1_iidddd)
        /*0098*/ 	.word	0x00000000
.L_25:


//--------------------- .nv.compat                --------------------------
	.section	.nv.compat,"",@"SHT_CUDA_COMPAT_INFO"
	.align	4
        /*0000*/ 	.byte	0x02, 0x09, 0x00, 0x00, 0x02, 0x02, 0x01, 0x00, 0x02, 0x05, 0x05, 0x00, 0x03, 0x07, 0x01, 0x01
        /*0010*/ 	.byte	0x02, 0x03, 0x00, 0x00, 0x02, 0x06, 0x01, 0x00, 0x04, 0x0b, 0x08, 0x00, 0x01, 0x00, 0x00, 0x00
        /*0020*/ 	.byte	0x00, 0x00, 0x00, 0x00


//--------------------- .nv.info._Z6updatePdS_PKdS1_i --------------------------
	.section	.nv.info._Z6updatePdS_PKdS1_i,"",@"SHT_CUDA_INFO"
	.sectionflags	@""
	.align	4


	//----- nvinfo : EIATTR_CUDA_API_VERSION
	.align		4
        /*0000*/ 	.byte	0x04, 0x37
        /*0002*/ 	.short	(.L_27 - .L_26)
.L_26:
        /*0004*/ 	.word	0x00000082


	//----- nvinfo : EIATTR_KPARAM_INFO
	.align		4
.L_27:
        /*0008*/ 	.byte	0x04, 0x17
        /*000a*/ 	.short	(.L_29 - .L_28)
.L_28:
        /*000c*/ 	.word	0x00000000
        /*0010*/ 	.short	0x0004
        /*0012*/ 	.short	0x0020
        /*0014*/ 	.byte	0x00, 0xf0, 0x11, 0x00


	//----- nvinfo : EIATTR_KPARAM_INFO
	.align		4
.L_29:
        /*0018*/ 	.byte	0x04, 0x17
        /*001a*/ 	.short	(.L_31 - .L_30)
.L_30:
        /*001c*/ 	.word	0x00000000
        /*0020*/ 	.short	0x0003
        /*0022*/ 	.short	0x0018
        /*0024*/ 	.byte	0x00, 0xf5, 0x21, 0x00


	//----- nvinfo : EIATTR_KPARAM_INFO
	.align		4
.L_31:
        /*0028*/ 	.byte	0x04, 0x17
        /*002a*/ 	.short	(.L_33 - .L_32)
.L_32:
        /*002c*/ 	.word	0x00000000
        /*0030*/ 	.short	0x0002
        /*0032*/ 	.short	0x0010
        /*0034*/ 	.byte	0x00, 0xf5, 0x21, 0x00


	//----- nvinfo : EIATTR_KPARAM_INFO
	.align		4
.L_33:
        /*0038*/ 	.byte	0x04, 0x17
        /*003a*/ 	.short	(.L_35 - .L_34)
.L_34:
        /*003c*/ 	.word	0x00000000
        /*0040*/ 	.short	0x0001
        /*0042*/ 	.short	0x0008
        /*0044*/ 	.byte	0x00, 0xf5, 0x21, 0x00


	//----- nvinfo : EIATTR_KPARAM_INFO
	.align		4
.L_35:
        /*0048*/ 	.byte	0x04, 0x17
        /*004a*/ 	.short	(.L_37 - .L_36)
.L_36:
        /*004c*/ 	.word	0x00000000
        /*0050*/ 	.short	0x0000
        /*0052*/ 	.short	0x0000
        /*0054*/ 	.byte	0x00, 0xf5, 0x21, 0x00


	//----- nvinfo : EIATTR_SPARSE_MMA_MASK
	.align		4
.L_37:
        /*0058*/ 	.byte	0x03, 0x50
        /*005a*/ 	.short	0x0000


	//----- nvinfo : EIATTR_MAXREG_COUNT
	.align		4
        /*005c*/ 	.byte	0x03, 0x1b
        /*005e*/ 	.short	0x00ff


	//----- nvinfo : EIATTR_MERCURY_ISA_VERSION
	.align		4
        /*0060*/ 	.byte	0x03, 0x5f
        /*0062*/ 	.short	0x0101


	//----- nvinfo : EIATTR_VRC_CTA_INIT_COUNT
	.align		4
        /*0064*/ 	.byte	0x02, 0x4a
	.zero		1
	.zero		1


	//----- nvinfo : EIATTR_EXIT_INSTR_OFFSETS
	.align		4
        /*0068*/ 	.byte	0x04, 0x1c
        /*006a*/ 	.short	(.L_39 - .L_38)


	//   ....[0]....
.L_38:
        /*006c*/ 	.word	0x00000070


	//   ....[1]....
        /*0070*/ 	.word	0x00000150


	//----- nvinfo : EIATTR_CBANK_PARAM_SIZE
	.align		4
.L_39:
        /*0074*/ 	.byte	0x03, 0x19
        /*0076*/ 	.short	0x0024


	//----- nvinfo : EIATTR_PARAM_CBANK
	.align		4
        /*0078*/ 	.byte	0x04, 0x0a
        /*007a*/ 	.short	(.L_41 - .L_40)
	.align		4
.L_40:
        /*007c*/ 	.word	index@(.nv.constant0._Z6updatePdS_PKdS1_i)
        /*0080*/ 	.short	0x0380
        /*0082*/ 	.short	0x0024


	//----- nvinfo : EIATTR_SW_WAR
	.align		4
.L_41:
        /*0084*/ 	.byte	0x04, 0x36
        /*0086*/ 	.short	(.L_43 - .L_42)
.L_42:
        /*0088*/ 	.word	0x00000008
.L_43:


//--------------------- .nv.info._Z7bound_vPdS_ii --------------------------
	.section	.nv.info._Z7bound_vPdS_ii,"",@"SHT_CUDA_INFO"
	.sectionflags	@""
	.align	4


	//----- nvinfo : EIATTR_CUDA_API_VERSION
	.align		4
        /*0000*/ 	.byte	0x04, 0x37
        /*0002*/ 	.short	(.L_45 - .L_44)
.L_44:
        /*0004*/ 	.word	0x00000082


	//----- nvinfo : EIATTR_KPARAM_INFO
	.align		4
.L_45:
        /*0008*/ 	.byte	0x04, 0x17
        /*000a*/ 	.short	(.L_47 - .L_46)
.L_46:
        /*000c*/ 	.word	0x00000000
        /*0010*/ 	.short	0x0003
        /*0012*/ 	.short	0x0014
        /*0014*/ 	.byte	0x00, 0xf0, 0x11, 0x00


	//----- nvinfo : EIATTR_KPARAM_INFO
	.align		4
.L_47:
        /*0018*/ 	.byte	0x04, 0x17
        /*001a*/ 	.short	(.L_49 - .L_48)
.L_48:
        /*001c*/ 	.word	0x00000000
        /*0020*/ 	.short	0x0002
        /*0022*/ 	.short	0x0010
        /*0024*/ 	.byte	0x00, 0xf0, 0x11, 0x00


	//----- nvinfo : EIATTR_KPARAM_INFO
	.align		4
.L_49:
        /*0028*/ 	.byte	0x04, 0x17
        /*002a*/ 	.short	(.L_51 - .L_50)
.L_50:
        /*002c*/ 	.word	0x00000000
        /*0030*/ 	.short	0x0001
        /*0032*/ 	.short	0x0008
        /*0034*/ 	.byte	0x00, 0xf5, 0x21, 0x00


	//----- nvinfo : EIATTR_KPARAM_INFO
	.align		4
.L_51:
        /*0038*/ 	.byte	0x04, 0x17
        /*003a*/ 	.short	(.L_53 - .L_52)
.L_52:
        /*003c*/ 	.word	0x00000000
        /*0040*/ 	.short	0x0000
        /*0042*/ 	.short	0x0000
        /*0044*/ 	.byte	0x00, 0xf5, 0x21, 0x00


	//----- nvinfo : EIATTR_SPARSE_MMA_MASK
	.align		4
.L_53:
        /*0048*/ 	.byte	0x03, 0x50
        /*004a*/ 	.short	0x0000


	//----- nvinfo : EIATTR_MAXREG_COUNT
	.align		4
        /*004c*/ 	.byte	0x03, 0x1b
        /*004e*/ 	.short	0x00ff


	//----- nvinfo : EIATTR_MERCURY_ISA_VERSION
	.align		4
        /*0050*/ 	.byte	0x03, 0x5f
        /*0052*/ 	.short	0x0101


	//----- nvinfo : EIATTR_VRC_CTA_INIT_COUNT
	.align		4
        /*0054*/ 	.byte	0x02, 0x4a
	.zero		1
	.zero		1


	//----- nvinfo : EIATTR_EXIT_INSTR_OFFSETS
	.align		4
        /*0058*/ 	.byte	0x04, 0x1c
        /*005a*/ 	.short	(.L_55 - .L_54)


	//   ....[0]....
.L_54:
        /*005c*/ 	.word	0x00000070


	//   ....[1]....
        /*0060*/ 	.word	0x00000170


	//----- nvinfo : EIATTR_CBANK_PARAM_SIZE
	.align		4
.L_55:
        /*0064*/ 	.byte	0x03, 0x19
        /*0066*/ 	.short	0x0018


	//----- nvinfo : EIATTR_PARAM_CBANK
	.align		4
        /*0068*/ 	.byte	0x04, 0x0a
        /*006a*/ 	.short	(.L_57 - .L_56)
	.align		4
.L_56:
        /*006c*/ 	.word	index@(.nv.constant0._Z7bound_vPdS_ii)
        /*0070*/ 	.short	0x0380
        /*0072*/ 	.short	0x0018


	//----- nvinfo : EIATTR_SW_WAR
	.align		4
.L_57:
        /*0074*/ 	.byte	0x04, 0x36
        /*0076*/ 	.short	(.L_59 - .L_58)
.L_58:
        /*0078*/ 	.word	0x00000008
.L_59:


//--------------------- .nv.info._Z7bound_hPdS_ii --------------------------
	.section	.nv.info._Z7bound_hPdS_ii,"",@"SHT_CUDA_INFO"
	.sectionflags	@""
	.align	4


	//----- nvinfo : EIATTR_CUDA_API_VERSION
	.align		4
        /*0000*/ 	.byte	0x04, 0x37
        /*0002*/ 	.short	(.L_61 - .L_60)
.L_60:
        /*0004*/ 	.word	0x00000082


	//----- nvinfo : EIATTR_KPARAM_INFO
	.align		4
.L_61:
        /*0008*/ 	.byte	0x04, 0x17
        /*000a*/ 	.short	(.L_63 - .L_62)
.L_62:
        /*000c*/ 	.word	0x00000000
        /*0010*/ 	.short	0x0003
        /*0012*/ 	.short	0x0014
        /*0014*/ 	.byte	0x00, 0xf0, 0x11, 0x00


	//----- nvinfo : EIATTR_KPARAM_INFO
	.align		4
.L_63:
        /*0018*/ 	.byte	0x04, 0x17
        /*001a*/ 	.short	(.L_65 - .L_64)
.L_64:
        /*001c*/ 	.word	0x00000000
        /*0020*/ 	.short	0x0002
        /*0022*/ 	.short	0x0010
        /*0024*/ 	.byte	0x00, 0xf0, 0x11, 0x00


	//----- nvinfo : EIATTR_KPARAM_INFO
	.align		4
.L_65:
        /*0028*/ 	.byte	0x04, 0x17
        /*002a*/ 	.short	(.L_67 - .L_66)
.L_66:
        /*002c*/ 	.word	0x00000000
        /*0030*/ 	.short	0x0001
        /*0032*/ 	.short	0x0008
        /*0034*/ 	.byte	0x00, 0xf5, 0x21, 0x00


	//----- nvinfo : EIATTR_KPARAM_INFO
	.align		4
.L_67:
        /*0038*/ 	.byte	0x04, 0x17
        /*003a*/ 	.short	(.L_69 - .L_68)
.L_68:
        /*003c*/ 	.word	0x00000000
        /*0040*/ 	.short	0x0000
        /*0042*/ 	.short	0x0000
        /*0044*/ 	.byte	0x00, 0xf5, 0x21, 0x00


	//----- nvinfo : EIATTR_SPARSE_MMA_MASK
	.align		4
.L_69:
        /*0048*/ 	.byte	0x03, 0x50
        /*004a*/ 	.short	0x0000


	//----- nvinfo : EIATTR_MAXREG_COUNT
	.align		4
        /*004c*/ 	.byte	0x03, 0x1b
        /*004e*/ 	.short	0x00ff


	//----- nvinfo : EIATTR_MERCURY_ISA_VERSION
	.align		4
        /*0050*/ 	.byte	0x03, 0x5f
        /*0052*/ 	.short	0x0101


	//----- nvinfo : EIATTR_VRC_CTA_INIT_COUNT
	.align		4
        /*0054*/ 	.byte	0x02, 0x4a
	.zero		1
	.zero		1


	//----- nvinfo : EIATTR_EXIT_INSTR_OFFSETS
	.align		4
        /*0058*/ 	.byte	0x04, 0x1c
        /*005a*/ 	.short	(.L_71 - .L_70)


	//   ....[0]....
.L_70:
        /*005c*/ 	.word	0x00000070


	//   ....[1]....
        /*0060*/ 	.word	0x00000180


	//----- nvinfo : EIATTR_CBANK_PARAM_SIZE
	.align		4
.L_71:
        /*0064*/ 	.byte	0x03, 0x19
        /*0066*/ 	.short	0x0018


	//----- nvinfo : EIATTR_PARAM_CBANK
	.align		4
        /*0068*/ 	.byte	0x04, 0x0a
        /*006a*/ 	.short	(.L_73 - .L_72)
	.align		4
.L_72:
        /*006c*/ 	.word	index@(.nv.constant0._Z7bound_hPdS_ii)
        /*0070*/ 	.short	0x0380
        /*0072*/ 	.short	0x0018


	//----- nvinfo : EIATTR_SW_WAR
	.align		4
.L_73:
        /*0074*/ 	.byte	0x04, 0x36
        /*0076*/ 	.short	(.L_75 - .L_74)
.L_74:
        /*0078*/ 	.word	0x00000008
.L_75:


//--------------------- .nv.info._Z4corePdS_PKdS1_iidddd --------------------------
	.section	.nv.info._Z4corePdS_PKdS1_iidddd,"",@"SHT_CUDA_INFO"
	.sectionflags	@""
	.align	4


	//----- nvinfo : EIATTR_CUDA_API_VERSION
	.align		4
        /*0000*/ 	.byte	0x04, 0x37
        /*0002*/ 	.short	(.L_77 - .L_76)
.L_76:
        /*0004*/ 	.word	0x00000082


	//----- nvinfo : EIATTR_KPARAM_INFO
	.align		4
.L_77:
        /*0008*/ 	.byte	0x04, 0x17
        /*000a*/ 	.short	(.L_79 - .L_78)
.L_78:
        /*000c*/ 	.word	0x00000000
        /*0010*/ 	.short	0x0009
        /*0012*/ 	.short	0x0040
        /*0014*/ 	.byte	0x00, 0xf0, 0x21, 0x00


	//----- nvinfo : EIATTR_KPARAM_INFO
	.align		4
.L_79:
        /*0018*/ 	.byte	0x04, 0x17
        /*001a*/ 	.short	(.L_81 - .L_80)
.L_80:
        /*001c*/ 	.word	0x00000000
        /*0020*/ 	.short	0x0008
        /*0022*/ 	.short	0x0038
        /*0024*/ 	.byte	0x00, 0xf0, 0x21, 0x00


	//----- nvinfo : EIATTR_KPARAM_INFO
	.align		4
.L_81:
        /*0028*/ 	.byte	0x04, 0x17
        /*002a*/ 	.short	(.L_83 - .L_82)
.L_82:
        /*002c*/ 	.word	0x00000000
        /*0030*/ 	.short	0x0007
        /*0032*/ 	.short	0x0030
        /*0034*/ 	.byte	0x00, 0xf0, 0x21, 0x00


	//----- nvinfo : EIATTR_KPARAM_INFO
	.align		4
.L_83:
        /*0038*/ 	.byte	0x04, 0x17
        /*003a*/ 	.short	(.L_85 - .L_84)
.L_84:
        /*003c*/ 	.word	0x00000000
        /*0040*/ 	.short	0x0006
        /*0042*/ 	.short	0x0028
        /*0044*/ 	.byte	0x00, 0xf0, 0x21, 0x00


	//----- nvinfo : EIATTR_KPARAM_INFO
	.align		4
.L_85:
        /*0048*/ 	.byte	0x04, 0x17
        /*004a*/ 	.short	(.L_87 - .L_86)
.L_86:
        /*004c*/ 	.word	0x00000000
        /*0050*/ 	.short	0x0005
        /*0052*/ 	.short	0x0024
        /*0054*/ 	.byte	0x00, 0xf0, 0x11, 0x00


	//----- nvinfo : EIATTR_KPARAM_INFO
	.align		4
.L_87:
        /*0058*/ 	.byte	0x04, 0x17
        /*005a*/ 	.short	(.L_89 - .L_88)
.L_88:
        /*005c*/ 	.word	0x00000000
        /*0060*/ 	.short	0x0004
        /*0062*/ 	.short	0x0020
        /*0064*/ 	.byte	0x00, 0xf0, 0x11, 0x00


	//----- nvinfo : EIATTR_KPARAM_INFO
	.align		4
.L_89:
        /*0068*/ 	.byte	0x04, 0x17
        /*006a*/ 	.short	(.L_91 - .L_90)
.L_90:
        /*006c*/ 	.word	0x00000000
        /*0070*/ 	.short	0x0003
        /*0072*/ 	.short	0x0018
        /*0074*/ 	.byte	0x00, 0xf5, 0x21, 0x00


	//----- nvinfo : EIATTR_KPARAM_INFO
	.align		4
.L_91:
        /*0078*/ 	.byte	0x04, 0x17
        /*007a*/ 	.short	(.L_93 - .L_92)
.L_92:
        /*007c*/ 	.word	0x00000000
        /*0080*/ 	.short	0x0002
        /*0082*/ 	.short	0x0010
        /*0084*/ 	.byte	0x00, 0xf5, 0x21, 0x00


	//----- nvinfo : EIATTR_KPARAM_INFO
	.align		4
.L_93:
        /*0088*/ 	.byte	0x04, 0x17
        /*008a*/ 	.short	(.L_95 - .L_94)
.L_94:
        /*008c*/ 	.word	0x00000000
        /*0090*/ 	.short	0x0001
        /*0092*/ 	.short	0x0008
        /*0094*/ 	.byte	0x00, 0xf5, 0x21, 0x00


	//----- nvinfo : EIATTR_KPARAM_INFO
	.align		4
.L_95:
        /*0098*/ 	.byte	0x04, 0x17
        /*009a*/ 	.short	(.L_97 - .L_96)
.L_96:
        /*009c*/ 	.word	0x00000000
        /*00a0*/ 	.short	0x0000
        /*00a2*/ 	.short	0x0000
        /*00a4*/ 	.byte	0x00, 0xf5, 0x21, 0x00


	//----- nvinfo : EIATTR_SPARSE_MMA_MASK
	.align		4
.L_97:
        /*00a8*/ 	.byte	0x03, 0x50
        /*00aa*/ 	.short	0x0000


	//----- nvinfo : EIATTR_MAXREG_COUNT
	.align		4
        /*00ac*/ 	.byte	0x03, 0x1b
        /*00ae*/ 	.short	0x00ff


	//----- nvinfo : EIATTR_MERCURY_ISA_VERSION
	.align		4
        /*00b0*/ 	.byte	0x03, 0x5f
        /*00b2*/ 	.short	0x0101


	//----- nvinfo : EIATTR_VRC_CTA_INIT_COUNT
	.align		4
        /*00b4*/ 	.byte	0x02, 0x4a
	.zero		1
	.zero		1


	//----- nvinfo : EIATTR_EXIT_INSTR_OFFSETS
	.align		4
        /*00b8*/ 	.byte	0x04, 0x1c
        /*00ba*/ 	.short	(.L_99 - .L_98)


	//   ....[0]....
.L_98:
        /*00bc*/ 	.word	0x00000100


	//   ....[1]....
        /*00c0*/ 	.word	0x00000b70


	//----- nvinfo : EIATTR_CRS_STACK_SIZE
	.align		4
.L_99:
        /*00c4*/ 	.byte	0x04, 0x1e
        /*00c6*/ 	.short	(.L_101 - .L_100)
.L_100:
        /*00c8*/ 	.word	0x00000000


	//----- nvinfo : EIATTR_CBANK_PARAM_SIZE
	.align		4
.L_101:
        /*00cc*/ 	.byte	0x03, 0x19
        /*00ce*/ 	.short	0x0048


	//----- nvinfo : EIATTR_PARAM_CBANK
	.align		4
        /*00d0*/ 	.byte	0x04, 0x0a
        /*00d2*/ 	.short	(.L_103 - .L_102)
	.align		4
.L_102:
        /*00d4*/ 	.word	index@(.nv.constant0._Z4corePdS_PKdS1_iidddd)
        /*00d8*/ 	.short	0x0380
        /*00da*/ 	.short	0x0048


	//----- nvinfo : EIATTR_SW_WAR
	.align		4
.L_103:
        /*00dc*/ 	.byte	0x04, 0x36
        /*00de*/ 	.short	(.L_105 - .L_104)
.L_104:
        /*00e0*/ 	.word	0x00000008
.L_105:


//--------------------- .nv.callgraph             --------------------------
	.section	.nv.callgraph,"",@"SHT_CUDA_CALLGRAPH"
	.align	4
	.sectionentsize	8
	.align		4
        /*0000*/ 	.word	0x00000000
	.align		4
        /*0004*/ 	.word	0xffffffff
	.align		4
        /*0008*/ 	.word	0x00000000
	.align		4
        /*000c*/ 	.word	0xfffffffe
	.align		4
        /*0010*/ 	.word	0x00000000
	.align		4
        /*0014*/ 	.word	0xfffffffd
	.align		4
        /*0018*/ 	.word	0x00000000
	.align		4
        /*001c*/ 	.word	0xfffffffc


//--------------------- .text._Z6updatePdS_PKdS1_i --------------------------
	.section	.text._Z6updatePdS_PKdS1_i,"ax",@progbits
	.align	128
        .global         _Z6updatePdS_PKdS1_i
        .type           _Z6updatePdS_PKdS1_i,@function
        .size           _Z6updatePdS_PKdS1_i,(.L_x_14 - _Z6updatePdS_PKdS1_i)
        .other          _Z6updatePdS_PKdS1_i,@"STO_CUDA_ENTRY STV_DEFAULT"
_Z6updatePdS_PKdS1_i:
.text._Z6updatePdS_PKdS1_i:
[----:B------:R-:W-:Y:S01]  /*0000*/  LDC R1, c[0x0][0x37c] ;  /* 0x0000df00ff017b82 */ /* 0x000fe20000000800 */
[----:B------:R-:W0:Y:S07]  /*0010*/  S2R R0, SR_TID.X ;  /* 0x0000000000007919 */ /* 0x000e2e0000002100 */
[----:B------:R-:W0:Y:S01]  /*0020*/  S2UR UR4, SR_CTAID.X ;  /* 0x00000000000479c3 */ /* 0x000e220000002500 */
[----:B------:R-:W1:Y:S07]  /*0030*/  LDCU UR5, c[0x0][0x3a0] ;  /* 0x00007400ff0577ac */ /* 0x000e6e0008000800 */
[----:B------:R-:W0:Y:S02]  /*0040*/  LDC R11, c[0x0][0x360] ;  /* 0x0000d800ff0b7b82 */ /* 0x000e240000000800 */
[----:B0-----:R-:W-:-:S05]  /*0050*/  IMAD R11, R11, UR4, R0 ;  /* 0x000000040b0b7c24 */ /* 0x001fca000f8e0200 */
[----:B-1----:R-:W-:-:S13]  /*0060*/  ISETP.GE.AND P0, PT, R11, UR5, PT ;  /* 0x000000050b007c0c */ /* 0x002fda000bf06270 */
[----:B------:R-:W-:Y:S05]  /*0070*/  @P0 EXIT ;  /* 0x000000000000094d */ /* 0x000fea0003800000 */
[----:B------:R-:W0:Y:S01]  /*0080*/  LDC.64 R2, c[0x0][0x390] ;  /* 0x0000e400ff027b82 */ /* 0x000e220000000a00 */
[----:B------:R-:W1:Y:S07]  /*0090*/  LDCU.64 UR4, c[0x0][0x358] ;  /* 0x00006b00ff0477ac */ /* 0x000e6e0008000a00 */
[----:B------:R-:W2:Y:S08]  /*00a0*/  LDC.64 R6, c[0x0][0x398] ;  /* 0x0000e600ff067b82 */ /* 0x000eb00000000a00 */
[----:B------:R-:W3:Y:S01]  /*00b0*/  LDC.64 R4, c[0x0][0x380] ;  /* 0x0000e000ff047b82 */ /* 0x000ee20000000a00 */
[----:B0-----:R-:W-:-:S07]  /*00c0*/  IMAD.WIDE R2, R11, 0x8, R2 ;  /* 0x000000080b027825 */ /* 0x001fce00078e0202 */
[----:B------:R-:W0:Y:S01]  /*00d0*/  LDC.64 R8, c[0x0][0x388] ;  /* 0x0000e200ff087b82 */ /* 0x000e220000000a00 */
[----:B-1----:R-:W4:Y:S01]  /*00e0*/  LDG.E.64.CONSTANT R2, desc[UR4][R2.64] ;  /* 0x0000000402027981 */ /* 0x002f22000c1e9b00 */
[----:B--2---:R-:W-:-:S06]  /*00f0*/  IMAD.WIDE R6, R11, 0x8, R6 ;  /* 0x000000080b067825 */ /* 0x004fcc00078e0206 */
[----:B------:R-:W2:Y:S01]  /*0100*/  LDG.E.64.CONSTANT R6, desc[UR4][R6.64] ;  /* 0x0000000406067981 */ /* 0x000ea2000c1e9b00 */
[----:B---3--:R-:W-:-:S04]  /*0110*/  IMAD.WIDE R4, R11, 0x8, R4 ;  /* 0x000000080b047825 */ /* 0x008fc800078e0204 */
[----:B0-----:R-:W-:Y:S01]  /*0120*/  IMAD.WIDE R8, R11, 0x8, R8 ;  /* 0x000000080b087825 */ /* 0x001fe200078e0208 */
[----:B----4-:R-:W-:Y:S04]  /*0130*/  STG.E.64 desc[UR4][R4.64], R2 ;  /* 0x0000000204007986 */ /* 0x010fe8000c101b04 */
[----:B--2---:R-:W-:Y:S01]  /*0140*/  STG.E.64 desc[UR4][R8.64], R6 ;  /* 0x0000000608007986 */ /* 0x004fe2000c101b04 */
[----:B------:R-:W-:Y:S05]  /*0150*/  EXIT ;  /* 0x000000000000794d */ /* 0x000fea0003800000 */
.L_x_0:
[----:B------:R-:W-:-:S00]  /*0160*/  BRA `(.L_x_0) ;  /* 0xfffffffc00fc7947 */ /* 0x000fc0000383ffff */
[----:B------:R-:W-:-:S00]  /*0170*/  NOP ;  /* 0x0000000000007918 */ /* 0x000fc00000000000 */
        /* <DEDUP_REMOVED lines=8> */
.L_x_14:


//--------------------- .text._Z7bound_vPdS_ii    --------------------------
	.section	.text._Z7bound_vPdS_ii,"ax",@progbits
	.align	128
        .global         _Z7bound_vPdS_ii
        .type           _Z7bound_vPdS_ii,@function
        .size           _Z7bound_vPdS_ii,(.L_x_15 - _Z7bound_vPdS_ii)
        .other          _Z7bound_vPdS_ii,@"STO_CUDA_ENTRY STV_DEFAULT"
_Z7bound_vPdS_ii:
.text._Z7bound_vPdS_ii:
        /* <DEDUP_REMOVED lines=9> */
[----:B------:R-:W1:Y:S01]  /*0090*/  LDCU.64 UR4, c[0x0][0x358] ;  /* 0x00006b00ff0477ac */ /* 0x000e620008000a00 */
[----:B------:R-:W-:Y:S02]  /*00a0*/  IMAD R7, R0, UR6, RZ ;  /* 0x0000000600077c24 */ /* 0x000fe4000f8e02ff */
[----:B------:R-:W-:Y:S01]  /*00b0*/  HFMA2 R10, -RZ, RZ, 0, 0 ;  /* 0x00000000ff0a7431 */ /* 0x000fe200000001ff */
[----:B------:R-:W-:-:S03]  /*00c0*/  MOV R11, 0x3ff00000 ;  /* 0x3ff00000000b7802 */ /* 0x000fc60000000f00 */
[----:B------:R-:W2:Y:S08]  /*00d0*/  LDC.64 R4, c[0x0][0x388] ;  /* 0x0000e200ff047b82 */ /* 0x000eb00000000a00 */
[----:B------:R-:W3:Y:S01]  /*00e0*/  LDC R9, c[0x0][0x390] ;  /* 0x0000e400ff097b82 */ /* 0x000ee20000000800 */
[----:B0-----:R-:W-:-:S05]  /*00f0*/  IMAD.WIDE R2, R7, 0x8, R2 ;  /* 0x0000000807027825 */ /* 0x001fca00078e0202 */
[----:B-1----:R-:W-:Y:S01]  /*0100*/  STG.E.64 desc[UR4][R2.64], R10 ;  /* 0x0000000a02007986 */ /* 0x002fe2000c101b04 */
[----:B--2---:R-:W-:-:S05]  /*0110*/  IMAD.WIDE R4, R7, 0x8, R4 ;  /* 0x0000000807047825 */ /* 0x004fca00078e0204 */
[----:B------:R-:W-:Y:S01]  /*0120*/  STG.E.64 desc[UR4][R4.64], R10 ;  /* 0x0000000a04007986 */ /* 0x000fe2000c101b04 */
[----:B---3--:R-:W-:-:S04]  /*0130*/  IMAD.WIDE R6, R9, 0x8, R2 ;  /* 0x0000000809067825 */ /* 0x008fc800078e0202 */
[----:B------:R-:W-:Y:S01]  /*0140*/  IMAD.WIDE R8, R9, 0x8, R4 ;  /* 0x0000000809087825 */ /* 0x000fe200078e0204 */
[----:B------:R-:W-:Y:S04]  /*0150*/  STG.E.64 desc[UR4][R6.64+-0x8], R10 ;  /* 0xfffff80a06007986 */ /* 0x000fe8000c101b04 */
[----:B------:R-:W-:Y:S01]  /*0160*/  STG.E.64 desc[UR4][R8.64+-0x8], R10 ;  /* 0xfffff80a08007986 */ /* 0x000fe2000c101b04 */
[----:B------:R-:W-:Y:S05]  /*0170*/  EXIT ;  /* 0x000000000000794d */ /* 0x000fea0003800000 */
.L_x_1:
        /* <DEDUP_REMOVED lines=16> */
.L_x_15:


//--------------------- .text._Z7bound_hPdS_ii    --------------------------
	.section	.text._Z7bound_hPdS_ii,"ax",@progbits
	.align	128
        .global         _Z7bound_hPdS_ii
        .type           _Z7bound_hPdS_ii,@function
        .size           _Z7bound_hPdS_ii,(.L_x_16 - _Z7bound_hPdS_ii)
        .other          _Z7bound_hPdS_ii,@"STO_CUDA_ENTRY STV_DEFAULT"
_Z7bound_hPdS_ii:
.text._Z7bound_hPdS_ii:
        /* <DEDUP_REMOVED lines=8> */
[----:B------:R-:W0:Y:S01]  /*0080*/  LDC R9, c[0x0][0x394] ;  /* 0x0000e500ff097b82 */ /* 0x000e220000000800 */
[----:B------:R-:W1:Y:S01]  /*0090*/  LDCU.64 UR4, c[0x0][0x358] ;  /* 0x00006b00ff0477ac */ /* 0x000e620008000a00 */
[----:B------:R-:W-:Y:S01]  /*00a0*/  HFMA2 R10, -RZ, RZ, 0, 0 ;  /* 0x00000000ff0a7431 */ /* 0x000fe200000001ff */
[----:B------:R-:W-:-:S05]  /*00b0*/  MOV R11, 0x3ff00000 ;  /* 0x3ff00000000b7802 */ /* 0x000fca0000000f00 */
[----:B------:R-:W2:Y:S08]  /*00c0*/  LDC.64 R2, c[0x0][0x380] ;  /* 0x0000e000ff027b82 */ /* 0x000eb00000000a00 */
[----:B------:R-:W3:Y:S01]  /*00d0*/  LDC.64 R4, c[0x0][0x388] ;  /* 0x0000e200ff047b82 */ /* 0x000ee20000000a00 */
[----:B0-----:R-:W-:-:S05]  /*00e0*/  IADD3 R0, PT, PT, R9, -0x1, RZ ;  /* 0xffffffff09007810 */ /* 0x001fca0007ffe0ff */
[----:B------:R-:W-:Y:S02]  /*00f0*/  IMAD R9, R0, R9, RZ ;  /* 0x0000000900097224 */ /* 0x000fe400078e02ff */
[----:B--2---:R-:W-:-:S05]  /*0100*/  IMAD.WIDE R2, R7, 0x8, R2 ;  /* 0x0000000807027825 */ /* 0x004fca00078e0202 */
[----:B-1----:R-:W-:Y:S01]  /*0110*/  STG.E.64 desc[UR4][R2.64], R10 ;  /* 0x0000000a02007986 */ /* 0x002fe2000c101b04 */
[----:B---3--:R-:W-:-:S04]  /*0120*/  IMAD.WIDE R4, R7, 0x8, R4 ;  /* 0x0000000807047825 */ /* 0x008fc800078e0204 */
[C---:B------:R-:W-:Y:S01]  /*0130*/  IMAD.WIDE R6, R9.reuse, 0x8, R2 ;  /* 0x0000000809067825 */ /* 0x040fe200078e0202 */
[----:B------:R-:W-:Y:S03]  /*0140*/  STG.E.64 desc[UR4][R4.64], R10 ;  /* 0x0000000a04007986 */ /* 0x000fe6000c101b04 */
[----:B------:R-:W-:Y:S01]  /*0150*/  IMAD.WIDE R8, R9, 0x8, R4 ;  /* 0x0000000809087825 */ /* 0x000fe200078e0204 */
[----:B------:R-:W-:Y:S04]  /*0160*/  STG.E.64 desc[UR4][R6.64], R10 ;  /* 0x0000000a06007986 */ /* 0x000fe8000c101b04 */
[----:B------:R-:W-:Y:S01]  /*0170*/  STG.E.64 desc[UR4][R8.64], R10 ;  /* 0x0000000a08007986 */ /* 0x000fe2000c101b04 */
[----:B------:R-:W-:Y:S05]  /*0180*/  EXIT ;  /* 0x000000000000794d */ /* 0x000fea0003800000 */
.L_x_2:
        /* <DEDUP_REMOVED lines=15> */
.L_x_16:


//--------------------- .text._Z4corePdS_PKdS1_iidddd --------------------------
	.section	.text._Z4corePdS_PKdS1_iidddd,"ax",@progbits
	.align	128
        .global         _Z4corePdS_PKdS1_iidddd
        .type           _Z4corePdS_PKdS1_iidddd,@function
        .size           _Z4corePdS_PKdS1_iidddd,(.L_x_13 - _Z4corePdS_PKdS1_iidddd)
        .other          _Z4corePdS_PKdS1_iidddd,@"STO_CUDA_ENTRY STV_DEFAULT"
_Z4corePdS_PKdS1_iidddd:
.text._Z4corePdS_PKdS1_iidddd:
[----:B------:R-:W-:Y:S01]  /*0000*/  LDC R1, c[0x0][0x37c] ;  /* 0x0000df00ff017b82 */ /* 0x000fe20000000800 */
[----:B------:R-:W0:Y:S07]  /*0010*/  S2R R3, SR_TID.Y ;  /* 0x0000000000037919 */ /* 0x000e2e0000002200 */
[----:B------:R-:W0:Y:S01]  /*0020*/  S2UR UR6, SR_CTAID.Y ;  /* 0x00000000000679c3 */ /* 0x000e220000002600 */
[----:B------:R-:W1:Y:S01]  /*0030*/  LDCU.64 UR4, c[0x0][0x3a0] ;  /* 0x00007400ff0477ac */ /* 0x000e620008000a00 */
[----:B------:R-:W2:Y:S06]  /*0040*/  S2R R2, SR_TID.X ;  /* 0x0000000000027919 */ /* 0x000eac0000002100 */
[----:B------:R-:W0:Y:S08]  /*0050*/  LDC R0, c[0x0][0x364] ;  /* 0x0000d900ff007b82 */ /* 0x000e300000000800 */
[----:B------:R-:W2:Y:S01]  /*0060*/  S2UR UR7, SR_CTAID.X ;  /* 0x00000000000779c3 */ /* 0x000ea20000002500 */
[----:B-1----:R-:W-:-:S07]  /*0070*/  UIADD3 UR4, UPT, UPT, UR4, -0x1, URZ ;  /* 0xffffffff04047890 */ /* 0x002fce000fffe0ff */
[----:B------:R-:W2:Y:S01]  /*0080*/  LDC R29, c[0x0][0x360] ;  /* 0x0000d800ff1d7b82 */ /* 0x000ea20000000800 */
[----:B0-----:R-:W-:Y:S01]  /*0090*/  IMAD R0, R0, UR6, R3 ;  /* 0x0000000600007c24 */ /* 0x001fe2000f8e0203 */
[----:B------:R-:W-:-:S03]  /*00a0*/  UIADD3 UR6, UPT, UPT, UR5, -0x1, URZ ;  /* 0xffffffff05067890 */ /* 0x000fc6000fffe0ff */
[----:B------:R-:W-:-:S05]  /*00b0*/  VIADD R0, R0, 0x1 ;  /* 0x0000000100007836 */ /* 0x000fca0000000000 */
[----:B------:R-:W-:Y:S01]  /*00c0*/  ISETP.GE.AND P0, PT, R0, UR6, PT ;  /* 0x0000000600007c0c */ /* 0x000fe2000bf06270 */
[----:B--2---:R-:W-:-:S04]  /*00d0*/  IMAD R29, R29, UR7, R2 ;  /* 0x000000071d1d7c24 */ /* 0x004fc8000f8e0202 */
[----:B------:R-:W-:-:S05]  /*00e0*/  VIADD R29, R29, 0x1 ;  /* 0x000000011d1d7836 */ /* 0x000fca0000000000 */
[----:B------:R-:W-:-:S13]  /*00f0*/  ISETP.GE.OR P0, PT, R29, UR4, P0 ;  /* 0x000000041d007c0c */ /* 0x000fda0008706670 */
[----:B------:R-:W-:Y:S05]  /*0100*/  @P0 EXIT ;  /* 0x000000000000094d */ /* 0x000fea0003800000 */
[----:B------:R-:W0:Y:S01]  /*0110*/  LDC.64 R26, c[0x0][0x390] ;  /* 0x0000e400ff1a7b82 */ /* 0x000e220000000a00 */
[----:B------:R-:W1:Y:S01]  /*0120*/  LDCU.64 UR18, c[0x0][0x358] ;  /* 0x00006b00ff1277ac */ /* 0x000e620008000a00 */
[----:B------:R-:W-:Y:S01]  /*0130*/  IMAD R6, R0, UR5, R29 ;  /* 0x0000000500067c24 */ /* 0x000fe2000f8e021d */
[----:B------:R-:W2:Y:S05]  /*0140*/  LDCU.64 UR6, c[0x0][0x3a8] ;  /* 0x00007500ff0677ac */ /* 0x000eaa0008000a00 */
[----:B------:R-:W3:Y:S08]  /*0150*/  LDC.64 R2, c[0x0][0x3b8] ;  /* 0x0000ee00ff027b82 */ /* 0x000ef00000000a00 */
[----:B------:R-:W2:Y:S01]  /*0160*/  LDC.64 R12, c[0x0][0x3b0] ;  /* 0x0000ec00ff0c7b82 */ /* 0x000ea20000000a00 */
[----:B0-----:R-:W-:-:S05]  /*0170*/  IMAD.WIDE R26, R6, 0x8, R26 ;  /* 0x00000008061a7825 */ /* 0x001fca00078e021a */
[----:B-1----:R0:W5:Y:S01]  /*0180*/  LDG.E.64.CONSTANT R10, desc[UR18][R26.64] ;  /* 0x000000121a0a7981 */ /* 0x002162000c1e9b00 */
[----:B------:R-:W-:Y:S01]  /*0190*/  IMAD.MOV.U32 R4, RZ, RZ, 0x1 ;  /* 0x00000001ff047424 */ /* 0x000fe200078e00ff */
[----:B---3--:R-:W-:Y:S02]  /*01a0*/  DMUL R2, R2, R2 ;  /* 0x0000000202027228 */ /* 0x008fe40000000000 */
[----:B--2---:R-:W-:-:S08]  /*01b0*/  DMUL R12, R12, UR6 ;  /* 0x000000060c0c7c28 */ /* 0x004fd00008000000 */
[----:B------:R-:W-:Y:S02]  /*01c0*/  R2UR UR5, R3 ;  /* 0x00000000030572ca */ /* 0x000fe400000e0000 */
[----:B------:R-:W-:Y:S02]  /*01d0*/  R2UR UR4, R2 ;  /* 0x00000000020472ca */ /* 0x000fe400000e0000 */
[----:B------:R-:W-:Y:S02]  /*01e0*/  R2UR UR6, R12 ;  /* 0x000000000c0672ca */ /* 0x000fe400000e0000 */
[----:B------:R-:W-:-:S07]  /*01f0*/  R2UR UR7, R13 ;  /* 0x000000000d0772ca */ /* 0x000fce00000e0000 */
[----:B------:R-:W1:Y:S01]  /*0200*/  MUFU.RCP64H R5, UR5 ;  /* 0x0000000500057d08 */ /* 0x000e620008001800 */
[----:B------:R-:W-:Y:S01]  /*0210*/  MOV R3, UR5 ;  /* 0x0000000500037c02 */ /* 0x000fe20008000f00 */
[----:B------:R-:W-:-:S06]  /*0220*/  IMAD.U32 R2, RZ, RZ, UR4 ;  /* 0x00000004ff027e24 */ /* 0x000fcc000f8e00ff */
[----:B-1----:R-:W-:-:S08]  /*0230*/  DFMA R8, -R2, R4, 1 ;  /* 0x3ff000000208742b */ /* 0x002fd00000000104 */
[----:B------:R-:W-:-:S08]  /*0240*/  DFMA R8, R8, R8, R8 ;  /* 0x000000080808722b */ /* 0x000fd00000000008 */
[----:B------:R-:W-:-:S08]  /*0250*/  DFMA R8, R4, R8, R4 ;  /* 0x000000080408722b */ /* 0x000fd00000000004 */
[----:B------:R-:W-:-:S08]  /*0260*/  DFMA R4, -R2, R8, 1 ;  /* 0x3ff000000204742b */ /* 0x000fd00000000108 */
[----:B------:R-:W-:-:S08]  /*0270*/  DFMA R4, R8, R4, R8 ;  /* 0x000000040804722b */ /* 0x000fd00000000008 */
[----:B------:R-:W-:-:S08]  /*0280*/  DMUL R8, R4, UR6 ;  /* 0x0000000604087c28 */ /* 0x000fd00008000000 */
[----:B------:R-:W-:-:S08]  /*0290*/  DFMA R2, -R2, R8, UR6 ;  /* 0x0000000602027e2b */ /* 0x000fd00008000108 */
[----:B------:R-:W-:Y:S01]  /*02a0*/  DFMA R2, R4, R2, R8 ;  /* 0x000000020402722b */ /* 0x000fe20000000008 */
[----:B------:R-:W-:-:S05]  /*02b0*/  IMAD.U32 R5, RZ, RZ, UR7 ;  /* 0x00000007ff057e24 */ /* 0x000fca000f8e00ff */
[----:B------:R-:W-:-:S04]  /*02c0*/  FSETP.GEU.AND P1, PT, |R5|, 6.5827683646048100446e-37, PT ;  /* 0x036000000500780b */ /* 0x000fc80003f2e200 */
[----:B------:R-:W-:-:S05]  /*02d0*/  FFMA R4, RZ, UR5, R3 ;  /* 0x00000005ff047c23 */ /* 0x000fca0008000003 */
[----:B------:R-:W-:-:S13]  /*02e0*/  FSETP.GT.AND P0, PT, |R4|, 1.469367938527859385e-39, PT ;  /* 0x001000000400780b */ /* 0x000fda0003f04200 */
[----:B0-----:R-:W-:Y:S05]  /*02f0*/  @P0 BRA P1, `(.L_x_3) ;  /* 0x0000000000180947 */ /* 0x001fea0000800000 */
[----:B------:R-:W-:Y:S01]  /*0300*/  MOV R8, 0x340 ;  /* 0x0000034000087802 */ /* 0x000fe20000000f00 */
[----:B------:R-:W-:Y:S01]  /*0310*/  UMOV UR10, UR6 ;  /* 0x00000006000a7c82 */ /* 0x000fe20008000000 */
[----:B------:R-:W-:-:S05]  /*0320*/  UMOV UR11, UR7 ;  /* 0x00000007000b7c82 */ /* 0x000fca0008000000 */
[----:B-----5:R-:W-:Y:S05]  /*0330*/  CALL.REL.NOINC `($__internal_0_$__cuda_sm20_div_rn_f64_full) ;  /* 0x0000000800107944 */ /* 0x020fea0003c00000 */
[----:B------:R-:W-:Y:S01]  /*0340*/  IMAD.MOV.U32 R2, RZ, RZ, R18 ;  /* 0x000000ffff027224 */ /* 0x000fe200078e0012 */
[----:B------:R-:W-:-:S07]  /*0350*/  MOV R3, R19 ;  /* 0x0000001300037202 */ /* 0x000fce0000000f00 */
.L_x_3:
[----:B------:R-:W2:Y:S01]  /*0360*/  LDG.E.64.CONSTANT R8, desc[UR18][R26.64+0x8] ;  /* 0x000008121a087981 */ /* 0x000ea2000c1e9b00 */
[----:B------:R-:W0:Y:S03]  /*0370*/  LDC.64 R4, c[0x0][0x3c0] ;  /* 0x0000f000ff047b82 */ /* 0x000e260000000a00 */
[----:B------:R-:W2:Y:S01]  /*0380*/  LDG.E.64.CONSTANT R12, desc[UR18][R26.64+-0x8] ;  /* 0xfffff8121a0c7981 */ /* 0x000ea2000c1e9b00 */
[----:B0-----:R-:W-:-:S10]  /*0390*/  DMUL R4, R4, R4 ;  /* 0x0000000404047228 */ /* 0x001fd40000000000 */
[----:B------:R-:W-:Y:S02]  /*03a0*/  R2UR UR5, R5 ;  /* 0x00000000050572ca */ /* 0x000fe400000e0000 */
[----:B------:R-:W-:Y:S01]  /*03b0*/  R2UR UR4, R4 ;  /* 0x00000000040472ca */ /* 0x000fe200000e0000 */
[----:B------:R-:W-:-:S10]  /*03c0*/  IMAD.MOV.U32 R4, RZ, RZ, 0x1 ;  /* 0x00000001ff047424 */ /* 0x000fd400078e00ff */
[----:B------:R-:W0:Y:S01]  /*03d0*/  MUFU.RCP64H R5, UR5 ;  /* 0x0000000500057d08 */ /* 0x000e220008001800 */
[----:B------:R-:W-:Y:S02]  /*03e0*/  IMAD.U32 R15, RZ, RZ, UR5 ;  /* 0x00000005ff0f7e24 */ /* 0x000fe4000f8e00ff */
[----:B------:R-:W-:Y:S02]  /*03f0*/  IMAD.U32 R14, RZ, RZ, UR4 ;  /* 0x00000004ff0e7e24 */ /* 0x000fe4000f8e00ff */
[----:B------:R-:W-:Y:S02]  /*0400*/  IMAD.U32 R16, RZ, RZ, UR4 ;  /* 0x00000004ff107e24 */ /* 0x000fe4000f8e00ff */
[----:B------:R-:W-:Y:S02]  /*0410*/  IMAD.U32 R17, RZ, RZ, UR5 ;  /* 0x00000005ff117e24 */ /* 0x000fe4000f8e00ff */
[----:B0-----:R-:W-:-:S08]  /*0420*/  DFMA R14, R4, -R14, 1 ;  /* 0x3ff00000040e742b */ /* 0x001fd0000000080e */
[----:B------:R-:W-:-:S08]  /*0430*/  DFMA R14, R14, R14, R14 ;  /* 0x0000000e0e0e722b */ /* 0x000fd0000000000e */
[----:B------:R-:W-:Y:S01]  /*0440*/  DFMA R14, R4, R14, R4 ;  /* 0x0000000e040e722b */ /* 0x000fe20000000004 */
[----:B------:R-:W-:Y:S01]  /*0450*/  MOV R4, UR4 ;  /* 0x0000000400047c02 */ /* 0x000fe20008000f00 */
[----:B------:R-:W-:-:S06]  /*0460*/  IMAD.U32 R5, RZ, RZ, UR5 ;  /* 0x00000005ff057e24 */ /* 0x000fcc000f8e00ff */
[----:B------:R-:W-:-:S08]  /*0470*/  DFMA R4, R14, -R4, 1 ;  /* 0x3ff000000e04742b */ /* 0x000fd00000000804 */
[----:B------:R-:W-:-:S08]  /*0480*/  DFMA R4, R14, R4, R14 ;  /* 0x000000040e04722b */ /* 0x000fd0000000000e */
[----:B------:R-:W-:-:S08]  /*0490*/  DMUL R14, R4, UR6 ;  /* 0x00000006040e7c28 */ /* 0x000fd00008000000 */
[----:B------:R-:W-:-:S08]  /*04a0*/  DFMA R16, R14, -R16, UR6 ;  /* 0x000000060e107e2b */ /* 0x000fd00008000810 */
[----:B------:R-:W-:Y:S01]  /*04b0*/  DFMA R4, R4, R16, R14 ;  /* 0x000000100404722b */ /* 0x000fe2000000000e */
[----:B------:R-:W-:Y:S01]  /*04c0*/  MOV R16, UR7 ;  /* 0x0000000700107c02 */ /* 0x000fe20008000f00 */
[----:B-----5:R-:W-:-:S03]  /*04d0*/  DADD R14, R10, R10 ;  /* 0x000000000a0e7229 */ /* 0x020fc6000000000a */
[----:B------:R-:W-:-:S05]  /*04e0*/  FSETP.GEU.AND P1, PT, |R16|, 6.5827683646048100446e-37, PT ;  /* 0x036000001000780b */ /* 0x000fca0003f2e200 */
[----:B------:R-:W-:-:S05]  /*04f0*/  FFMA R7, RZ, UR5, R5 ;  /* 0x00000005ff077c23 */ /* 0x000fca0008000005 */
[----:B------:R-:W-:Y:S01]  /*0500*/  FSETP.GT.AND P0, PT, |R7|, 1.469367938527859385e-39, PT ;  /* 0x001000000700780b */ /* 0x000fe20003f04200 */
[----:B--2---:R-:W-:-:S08]  /*0510*/  DADD R8, R8, R12 ;  /* 0x0000000008087229 */ /* 0x004fd0000000000c */
[----:B------:R-:W-:-:S08]  /*0520*/  DADD R8, R8, -R14 ;  /* 0x0000000008087229 */ /* 0x000fd0000000080e */
[----:B------:R-:W-:Y:S01]  /*0530*/  DFMA R16, R8, R2, R10 ;  /* 0x000000020810722b */ /* 0x000fe2000000000a */
[----:B------:R-:W-:Y:S10]  /*0540*/  @P0 BRA P1, `(.L_x_4) ;  /* 0x0000000000180947 */ /* 0x000ff40000800000 */
[----:B------:R-:W-:Y:S01]  /*0550*/  MOV R8, 0x590 ;  /* 0x0000059000087802 */ /* 0x000fe20000000f00 */
[----:B------:R-:W-:Y:S01]  /*0560*/  UMOV UR10, UR6 ;  /* 0x00000006000a7c82 */ /* 0x000fe20008000000 */
[----:B------:R-:W-:-:S05]  /*0570*/  UMOV UR11, UR7 ;  /* 0x00000007000b7c82 */ /* 0x000fca0008000000 */
[----:B------:R-:W-:Y:S05]  /*0580*/  CALL.REL.NOINC `($__internal_0_$__cuda_sm20_div_rn_f64_full) ;  /* 0x00000004007c7944 */ /* 0x000fea0003c00000 */
[----:B------:R-:W-:Y:S02]  /*0590*/  IMAD.MOV.U32 R4, RZ, RZ, R18 ;  /* 0x000000ffff047224 */ /* 0x000fe400078e0012 */
[----:B------:R-:W-:-:S07]  /*05a0*/  IMAD.MOV.U32 R5, RZ, RZ, R19 ;  /* 0x000000ffff057224 */ /* 0x000fce00078e0013 */
.L_x_4:
[----:B------:R-:W0:Y:S01]  /*05b0*/  LDC R19, c[0x0][0x3a4] ;  /* 0x0000e900ff137b82 */ /* 0x000e220000000800 */
[----:B------:R-:W1:Y:S07]  /*05c0*/  LDCU UR4, c[0x0][0x3bc] ;  /* 0x00007780ff0477ac */ /* 0x000e6e0008000800 */
[----:B------:R-:W2:Y:S01]  /*05d0*/  LDC.64 R8, c[0x0][0x390] ;  /* 0x0000e400ff087b82 */ /* 0x000ea20000000a00 */
[--C-:B0-----:R-:W-:Y:S02]  /*05e0*/  IMAD R0, R0, R19, R19.reuse ;  /* 0x0000001300007224 */ /* 0x101fe400078e0213 */
[----:B------:R-:W-:-:S02]  /*05f0*/  IMAD.MOV R7, RZ, RZ, -R19 ;  /* 0x000000ffff077224 */ /* 0x000fc400078e0a13 */
[----:B------:R-:W-:-:S03]  /*0600*/  IMAD.WIDE R18, R19, 0x8, R26 ;  /* 0x0000000813127825 */ /* 0x000fc600078e021a */
[----:B------:R-:W-:Y:S01]  /*0610*/  LEA R0, R7, R0, 0x1 ;  /* 0x0000000007007211 */ /* 0x000fe200078e08ff */
[----:B-1----:R-:W0:Y:S01]  /*0620*/  MUFU.RCP64H R21, UR4 ;  /* 0x0000000400157d08 */ /* 0x002e220008001800 */
[----:B------:R-:W-:Y:S01]  /*0630*/  IMAD.MOV.U32 R20, RZ, RZ, 0x1 ;  /* 0x00000001ff147424 */ /* 0x000fe200078e00ff */
[----:B------:R-:W3:Y:S01]  /*0640*/  LDG.E.64.CONSTANT R18, desc[UR18][R18.64] ;  /* 0x0000001212127981 */ /* 0x000ee2000c1e9b00 */
[----:B------:R-:W1:Y:S01]  /*0650*/  LDC R7, c[0x0][0x3b4] ;  /* 0x0000ed00ff077b82 */ /* 0x000e620000000800 */
[----:B------:R-:W-:-:S04]  /*0660*/  IMAD.IADD R0, R29, 0x1, R0 ;  /* 0x000000011d007824 */ /* 0x000fc800078e0200 */
[----:B--2---:R-:W-:-:S03]  /*0670*/  IMAD.WIDE R26, R0, 0x8, R8 ;  /* 0x00000008001a7825 */ /* 0x004fc600078e0208 */
[----:B------:R-:W0:Y:S03]  /*0680*/  LDC.64 R8, c[0x0][0x3b8] ;  /* 0x0000ee00ff087b82 */ /* 0x000e260000000a00 */
[----:B------:R-:W3:Y:S01]  /*0690*/  LDG.E.64.CONSTANT R26, desc[UR18][R26.64] ;  /* 0x000000121a1a7981 */ /* 0x000ee2000c1e9b00 */
[----:B0-----:R-:W-:-:S08]  /*06a0*/  DFMA R22, R20, -R8, 1 ;  /* 0x3ff000001416742b */ /* 0x001fd00000000808 */
[----:B------:R-:W-:-:S08]  /*06b0*/  DFMA R22, R22, R22, R22 ;  /* 0x000000161616722b */ /* 0x000fd00000000016 */
[----:B------:R-:W-:Y:S01]  /*06c0*/  DFMA R22, R20, R22, R20 ;  /* 0x000000161416722b */ /* 0x000fe20000000014 */
[----:B------:R-:W0:Y:S07]  /*06d0*/  LDC.64 R20, c[0x0][0x3b0] ;  /* 0x0000ec00ff147b82 */ /* 0x000e2e0000000a00 */
[----:B------:R-:W-:-:S08]  /*06e0*/  DFMA R24, R22, -R8, 1 ;  /* 0x3ff000001618742b */ /* 0x000fd00000000808 */
[----:B------:R-:W-:-:S08]  /*06f0*/  DFMA R22, R22, R24, R22 ;  /* 0x000000181616722b */ /* 0x000fd00000000016 */
[----:B0-----:R-:W-:-:S08]  /*0700*/  DMUL R24, R22, R20 ;  /* 0x0000001416187228 */ /* 0x001fd00000000000 */
[----:B------:R-:W-:-:S08]  /*0710*/  DFMA R8, R24, -R8, R20 ;  /* 0x800000081808722b */ /* 0x000fd00000000014 */
[----:B------:R-:W-:Y:S01]  /*0720*/  DFMA R8, R22, R8, R24 ;  /* 0x000000081608722b */ /* 0x000fe20000000018 */
[----:B-1----:R-:W-:Y:S01]  /*0730*/  FSETP.GEU.AND P1, PT, |R7|, 6.5827683646048100446e-37, PT ;  /* 0x036000000700780b */ /* 0x002fe20003f2e200 */
[----:B---3--:R-:W-:-:S08]  /*0740*/  DADD R18, R18, R26 ;  /* 0x0000000012127229 */ /* 0x008fd0000000001a */
[----:B------:R-:W-:Y:S01]  /*0750*/  DADD R18, -R14, R18 ;  /* 0x000000000e127229 */ /* 0x000fe20000000112 */
[----:B------:R-:W-:-:S05]  /*0760*/  FFMA R14, RZ, UR4, R9 ;  /* 0x00000004ff0e7c23 */ /* 0x000fca0008000009 */
[----:B------:R-:W-:Y:S02]  /*0770*/  FSETP.GT.AND P0, PT, |R14|, 1.469367938527859385e-39, PT ;  /* 0x001000000e00780b */ /* 0x000fe40003f04200 */
[----:B------:R-:W-:-:S11]  /*0780*/  DFMA R16, R18, R4, R16 ;  /* 0x000000041210722b */ /* 0x000fd60000000010 */
[----:B------:R-:W-:Y:S05]  /*0790*/  @P0 BRA P1, `(.L_x_5) ;  /* 0x0000000000180947 */ /* 0x000fea0000800000 */
[----:B------:R-:W-:Y:S01]  /*07a0*/  MOV R8, 0x7e0 ;  /* 0x000007e000087802 */ /* 0x000fe20000000f00 */
[----:B------:R-:W0:Y:S01]  /*07b0*/  LDCU.64 UR10, c[0x0][0x3b0] ;  /* 0x00007600ff0a77ac */ /* 0x000e220008000a00 */
[----:B------:R-:W1:Y:S05]  /*07c0*/  LDCU.64 UR4, c[0x0][0x3b8] ;  /* 0x00007700ff0477ac */ /* 0x000e6a0008000a00 */
[----:B01----:R-:W-:Y:S05]  /*07d0*/  CALL.REL.NOINC `($__internal_0_$__cuda_sm20_div_rn_f64_full) ;  /* 0x0000000000e87944 */ /* 0x003fea0003c00000 */
[----:B------:R-:W-:Y:S01]  /*07e0*/  MOV R8, R18 ;  /* 0x0000001200087202 */ /* 0x000fe20000000f00 */
[----:B------:R-:W-:-:S07]  /*07f0*/  IMAD.MOV.U32 R9, RZ, RZ, R19 ;  /* 0x000000ffff097224 */ /* 0x000fce00078e0013 */
.L_x_5:
[----:B------:R-:W0:Y:S01]  /*0800*/  LDCU UR4, c[0x0][0x3c4] ;  /* 0x00007880ff0477ac */ /* 0x000e220008000800 */
[----:B------:R-:W1:Y:S01]  /*0810*/  LDC.64 R14, c[0x0][0x3c0] ;  /* 0x0000f000ff0e7b82 */ /* 0x000e620000000a00 */
[----:B------:R-:W-:Y:S01]  /*0820*/  IMAD.MOV.U32 R18, RZ, RZ, 0x1 ;  /* 0x00000001ff127424 */ /* 0x000fe200078e00ff */
[----:B------:R-:W-:Y:S01]  /*0830*/  DADD R12, R10, -R12 ;  /* 0x000000000a0c7229 */ /* 0x000fe2000000080c */
[----:B------:R-:W2:Y:S05]  /*0840*/  LDCU.64 UR6, c[0x0][0x3b0] ;  /* 0x00007600ff0677ac */ /* 0x000eaa0008000a00 */
[----:B------:R-:W3:Y:S01]  /*0850*/  LDC R7, c[0x0][0x3b4] ;  /* 0x0000ed00ff077b82 */ /* 0x000ee20000000800 */
[----:B0-----:R-:W1:Y:S01]  /*0860*/  MUFU.RCP64H R19, UR4 ;  /* 0x0000000400137d08 */ /* 0x001e620008001800 */
[----:B---3--:R-:W-:Y:S01]  /*0870*/  FSETP.GEU.AND P1, PT, |R7|, 6.5827683646048100446e-37, PT ;  /* 0x036000000700780b */ /* 0x008fe20003f2e200 */
[----:B-1----:R-:W-:-:S08]  /*0880*/  DFMA R20, R18, -R14, 1 ;  /* 0x3ff000001214742b */ /* 0x002fd0000000080e */
[----:B------:R-:W-:-:S08]  /*0890*/  DFMA R20, R20, R20, R20 ;  /* 0x000000141414722b */ /* 0x000fd00000000014 */
[----:B------:R-:W-:-:S08]  /*08a0*/  DFMA R20, R18, R20, R18 ;  /* 0x000000141214722b */ /* 0x000fd00000000012 */
[----:B------:R-:W-:-:S08]  /*08b0*/  DFMA R18, R20, -R14, 1 ;  /* 0x3ff000001412742b */ /* 0x000fd0000000080e */
[----:B------:R-:W-:-:S08]  /*08c0*/  DFMA R18, R20, R18, R20 ;  /* 0x000000121412722b */ /* 0x000fd00000000014 */
[----:B--2---:R-:W-:-:S08]  /*08d0*/  DMUL R20, R18, UR6 ;  /* 0x0000000612147c28 */ /* 0x004fd00008000000 */
[----:B------:R-:W-:-:S08]  /*08e0*/  DFMA R14, R20, -R14, UR6 ;  /* 0x00000006140e7e2b */ /* 0x000fd0000800080e */
[----:B------:R-:W-:Y:S02]  /*08f0*/  DFMA R18, R18, R14, R20 ;  /* 0x0000000e1212722b */ /* 0x000fe40000000014 */
[----:B------:R-:W-:-:S08]  /*0900*/  DMUL R14, R10, R8 ;  /* 0x000000080a0e7228 */ /* 0x000fd00000000000 */
[----:B------:R-:W-:Y:S01]  /*0910*/  FFMA R8, RZ, UR4, R19 ;  /* 0x00000004ff087c23 */ /* 0x000fe20008000013 */
[----:B------:R-:W-:-:S04]  /*0920*/  DFMA R16, -R14, R12, R16 ;  /* 0x0000000c0e10722b */ /* 0x000fc80000000110 */
[----:B------:R-:W-:-:S13]  /*0930*/  FSETP.GT.AND P0, PT, |R8|, 1.469367938527859385e-39, PT ;  /* 0x001000000800780b */ /* 0x000fda0003f04200 */
[----:B------:R-:W-:Y:S05]  /*0940*/  @P0 BRA P1, `(.L_x_6) ;  /* 0x0000000000100947 */ /* 0x000fea0000800000 */
[----:B------:R-:W-:Y:S01]  /*0950*/  MOV R8, 0x990 ;  /* 0x0000099000087802 */ /* 0x000fe20000000f00 */
[----:B------:R-:W0:Y:S01]  /*0960*/  LDCU.64 UR10, c[0x0][0x3b0] ;  /* 0x00007600ff0a77ac */ /* 0x000e220008000a00 */
[----:B------:R-:W1:Y:S05]  /*0970*/  LDCU.64 UR4, c[0x0][0x3c0] ;  /* 0x00007800ff0477ac */ /* 0x000e6a0008000a00 */
[----:B01----:R-:W-:Y:S05]  /*0980*/  CALL.REL.NOINC `($__internal_0_$__cuda_sm20_div_rn_f64_full) ;  /* 0x00000000007c7944 */ /* 0x003fea0003c00000 */
.L_x_6:
[----:B------:R-:W0:Y:S08]  /*0990*/  LDC.64 R12, c[0x0][0x398] ;  /* 0x0000e600ff0c7b82 */ /* 0x000e300000000a00 */
[----:B------:R-:W1:Y:S01]  /*09a0*/  LDC R23, c[0x0][0x3a4] ;  /* 0x0000e900ff177b82 */ /* 0x000e620000000800 */
[----:B0-----:R-:W-:-:S04]  /*09b0*/  IMAD.WIDE R28, R6, 0x8, R12 ;  /* 0x00000008061c7825 */ /* 0x001fc800078e020c */
[----:B------:R-:W-:Y:S01]  /*09c0*/  IMAD.WIDE R12, R0, 0x8, R12 ;  /* 0x00000008000c7825 */ /* 0x000fe200078e020c */
[----:B------:R-:W2:Y:S04]  /*09d0*/  LDG.E.64.CONSTANT R24, desc[UR18][R28.64+0x8] ;  /* 0x000008121c187981 */ /* 0x000ea8000c1e9b00 */
[----:B------:R-:W2:Y:S01]  /*09e0*/  LDG.E.64.CONSTANT R8, desc[UR18][R28.64+-0x8] ;  /* 0xfffff8121c087981 */ /* 0x000ea2000c1e9b00 */
[----:B-1----:R-:W-:-:S03]  /*09f0*/  IMAD.WIDE R22, R23, 0x8, R28 ;  /* 0x0000000817167825 */ /* 0x002fc600078e021c */
[----:B------:R-:W3:Y:S04]  /*0a00*/  LDG.E.64.CONSTANT R20, desc[UR18][R28.64] ;  /* 0x000000121c147981 */ /* 0x000ee8000c1e9b00 */
[----:B------:R-:W4:Y:S04]  /*0a10*/  LDG.E.64.CONSTANT R12, desc[UR18][R12.64] ;  /* 0x000000120c0c7981 */ /* 0x000f28000c1e9b00 */
[----:B------:R-:W4:Y:S01]  /*0a20*/  LDG.E.64.CONSTANT R22, desc[UR18][R22.64] ;  /* 0x0000001216167981 */ /* 0x000f22000c1e9b00 */
[----:B------:R-:W-:Y:S02]  /*0a30*/  DADD R10, R10, -R26 ;  /* 0x000000000a0a7229 */ /* 0x000fe4000000081a */
[----:B--2---:R-:W-:-:S02]  /*0a40*/  DADD R26, R24, R8 ;  /* 0x00000000181a7229 */ /* 0x004fc40000000008 */
[C---:B---3--:R-:W-:Y:S02]  /*0a50*/  DADD R24, R20.reuse, R20 ;  /* 0x0000000014187229 */ /* 0x048fe40000000014 */
[C---:B------:R-:W-:Y:S02]  /*0a60*/  DMUL R18, R20.reuse, R18 ;  /* 0x0000001214127228 */ /* 0x040fe40000000000 */
[----:B------:R-:W-:-:S04]  /*0a70*/  DADD R8, R20, -R8 ;  /* 0x0000000014087229 */ /* 0x000fc80000000808 */
[----:B------:R-:W-:Y:S02]  /*0a80*/  DADD R26, R26, -R24 ;  /* 0x000000001a1a7229 */ /* 0x000fe40000000818 */
[----:B----4-:R-:W-:Y:S02]  /*0a90*/  DADD R22, R22, R12 ;  /* 0x0000000016167229 */ /* 0x010fe4000000000c */
[----:B------:R-:W-:Y:S01]  /*0aa0*/  DFMA R10, -R18, R10, R16 ;  /* 0x0000000a120a722b */ /* 0x000fe20000000110 */
[----:B------:R-:W0:Y:S01]  /*0ab0*/  LDC.64 R16, c[0x0][0x380] ;  /* 0x0000e000ff107b82 */ /* 0x000e220000000a00 */
[----:B------:R-:W-:Y:S02]  /*0ac0*/  DADD R12, R20, -R12 ;  /* 0x00000000140c7229 */ /* 0x000fe4000000080c */
[----:B------:R-:W-:Y:S02]  /*0ad0*/  DFMA R26, R26, R2, R20 ;  /* 0x000000021a1a722b */ /* 0x000fe40000000014 */
[----:B------:R-:W-:-:S03]  /*0ae0*/  DADD R24, -R24, R22 ;  /* 0x0000000018187229 */ /* 0x000fc60000000116 */
[----:B------:R-:W1:Y:S05]  /*0af0*/  LDC.64 R2, c[0x0][0x388] ;  /* 0x0000e200ff027b82 */ /* 0x000e6a0000000a00 */
[----:B------:R-:W-:-:S08]  /*0b00*/  DFMA R24, R24, R4, R26 ;  /* 0x000000041818722b */ /* 0x000fd0000000001a */
[----:B------:R-:W-:Y:S01]  /*0b10*/  DFMA R8, -R14, R8, R24 ;  /* 0x000000080e08722b */ /* 0x000fe20000000118 */
[----:B0-----:R-:W-:-:S07]  /*0b20*/  IMAD.WIDE R16, R6, 0x8, R16 ;  /* 0x0000000806107825 */ /* 0x001fce00078e0210 */
[----:B------:R-:W-:Y:S01]  /*0b30*/  DFMA R8, -R18, R12, R8 ;  /* 0x0000000c1208722b */ /* 0x000fe20000000108 */
[----:B------:R-:W-:Y:S01]  /*0b40*/  STG.E.64 desc[UR18][R16.64], R10 ;  /* 0x0000000a10007986 */ /* 0x000fe2000c101b12 */
[----:B-1----:R-:W-:-:S05]  /*0b50*/  IMAD.WIDE R2, R6, 0x8, R2 ;  /* 0x0000000806027825 */ /* 0x002fca00078e0202 */
[----:B------:R-:W-:Y:S01]  /*0b60*/  STG.E.64 desc[UR18][R2.64], R8 ;  /* 0x0000000802007986 */ /* 0x000fe2000c101b12 */
[----:B------:R-:W-:Y:S05]  /*0b70*/  EXIT ;  /* 0x000000000000794d */ /* 0x000fea0003800000 */
        .weak           $__internal_0_$__cuda_sm20_div_rn_f64_full
        .type           $__internal_0_$__cuda_sm20_div_rn_f64_full,@function
        .size           $__internal_0_$__cuda_sm20_div_rn_f64_full,(.L_x_13 - $__internal_0_$__cuda_sm20_div_rn_f64_full)
$__internal_0_$__cuda_sm20_div_rn_f64_full:
[----:B------:R-:W-:Y:S01]  /*0b80*/  MOV R7, UR5 ;  /* 0x0000000500077c02 */ /* 0x000fe20008000f00 */
[----:B------:R-:W-:Y:S01]  /*0b90*/  UMOV UR12, UR4 ;  /* 0x00000004000c7c82 */ /* 0x000fe20008000000 */
[----:B------:R-:W-:Y:S01]  /*0ba0*/  UMOV UR13, UR5 ;  /* 0x00000005000d7c82 */ /* 0x000fe20008000000 */
[----:B------:R-:W-:Y:S01]  /*0bb0*/  IMAD.U32 R18, RZ, RZ, UR12 ;  /* 0x0000000cff127e24 */ /* 0x000fe2000f8e00ff */
[----:B------:R-:W-:Y:S01]  /*0bc0*/  FSETP.GEU.AND P0, PT, |R7|, 1.469367938527859385e-39, PT ;  /* 0x001000000700780b */ /* 0x000fe20003f0e200 */
[----:B------:R-:W-:Y:S01]  /*0bd0*/  IMAD.U32 R19, RZ, RZ, UR13 ;  /* 0x0000000dff137e24 */ /* 0x000fe2000f8e00ff */
[----:B------:R-:W-:Y:S01]  /*0be0*/  ULOP3.LUT UR8, UR5, 0x800fffff, URZ, 0xc0, !UPT ;  /* 0x800fffff05087892 */ /* 0x000fe2000f8ec0ff */
[----:B------:R-:W-:Y:S01]  /*0bf0*/  IMAD.MOV.U32 R22, RZ, RZ, 0x1 ;  /* 0x00000001ff167424 */ /* 0x000fe200078e00ff */
[----:B------:R-:W-:Y:S01]  /*0c00*/  ULOP3.LUT UR14, UR5, 0x7ff00000, URZ, 0xc0, !UPT ;  /* 0x7ff00000050e7892 */ /* 0x000fe2000f8ec0ff */
[----:B------:R-:W-:Y:S01]  /*0c10*/  IMAD.U32 R7, RZ, RZ, UR11 ;  /* 0x0000000bff077e24 */ /* 0x000fe2000f8e00ff */
[----:B------:R-:W-:-:S02]  /*0c20*/  ULOP3.LUT UR9, UR8, 0x3ff00000, URZ, 0xfc, !UPT ;  /* 0x3ff0000008097892 */ /* 0x000fc4000f8efcff */
[----:B------:R-:W-:Y:S01]  /*0c30*/  ULOP3.LUT UR16, UR11, 0x7ff00000, URZ, 0xc0, !UPT ;  /* 0x7ff000000b107892 */ /* 0x000fe2000f8ec0ff */
[----:B------:R-:W-:Y:S01]  /*0c40*/  UMOV UR8, UR4 ;  /* 0x0000000400087c82 */ /* 0x000fe20008000000 */
[----:B------:R-:W-:Y:S02]  /*0c50*/  UMOV UR5, 0x1ca00000 ;  /* 0x1ca0000000057882 */ /* 0x000fe40000000000 */
[----:B------:R-:W-:Y:S01]  /*0c60*/  UISETP.GE.U32.AND UP1, UPT, UR16, UR14, UPT ;  /* 0x0000000e1000728c */ /* 0x000fe2000bf26070 */
[----:B------:R-:W-:Y:S01]  /*0c70*/  VOTEU.ANY UP0, P0 ;  /* 0x0000000000ff7886 */ /* 0x000fe20000000100 */
[----:B------:R-:W-:Y:S02]  /*0c80*/  PLOP3.LUT P0, PT, PT, PT, UP0, 0x80, 0x8 ;  /* 0x000000000008781c */ /* 0x000fe40003f0f008 */
[----:B------:R-:W-:Y:S01]  /*0c90*/  USEL UR4, UR5, 0x63400000, !UP1 ;  /* 0x6340000005047887 */ /* 0x000fe2000c800000 */
[----:B------:R-:W-:-:S03]  /*0ca0*/  UMOV UR15, UR16 ;  /* 0x00000010000f7c82 */ /* 0x000fc60008000000 */
[----:B------:R-:W-:-:S07]  /*0cb0*/  ULOP3.LUT UR4, UR4, 0x800fffff, UR11, 0xf8, !UPT ;  /* 0x800fffff04047892 */ /* 0x000fce000f8ef80b */
[----:B------:R-:W-:-:S10]  /*0cc0*/  @!P0 DMUL R18, R18, 8.98846567431157953865e+307 ;  /* 0x7fe0000012128828 */ /* 0x000fd40000000000 */
[----:B------:R-:W-:Y:S02]  /*0cd0*/  @!P0 R2UR UR21, R19 ;  /* 0x00000000131582ca */ /* 0x000fe400000e0000 */
[----:B------:R-:W-:Y:S02]  /*0ce0*/  @!P0 R2UR UR20, R18 ;  /* 0x00000000121482ca */ /* 0x000fe400000e0000 */
[----:B------:R-:W-:-:S09]  /*0cf0*/  FSETP.GEU.AND P0, PT, |R7|, 1.469367938527859385e-39, PT ;  /* 0x001000000700780b */ /* 0x000fd20003f0e200 */
[----:B------:R-:W-:Y:S02]  /*0d00*/  @!UP0 UMOV UR9, UR21 ;  /* 0x0000001500098c82 */ /* 0x000fe40008000000 */
[----:B------:R-:W0:Y:S01]  /*0d10*/  MUFU.RCP64H R23, UR9 ;  /* 0x0000000900177d08 */ /* 0x000e220008001800 */
[----:B------:R-:W-:Y:S01]  /*0d20*/  @!UP0 UMOV UR8, UR20 ;  /* 0x0000001400088c82 */ /* 0x000fe20008000000 */
[----:B------:R-:W-:Y:S01]  /*0d30*/  IMAD.U32 R19, RZ, RZ, UR9 ;  /* 0x00000009ff137e24 */ /* 0x000fe2000f8e00ff */
[----:B------:R-:W-:Y:S01]  /*0d40*/  MOV R18, UR8 ;  /* 0x0000000800127c02 */ /* 0x000fe20008000f00 */
[----:B------:R-:W-:Y:S01]  /*0d50*/  IMAD.U32 R21, RZ, RZ, UR9 ;  /* 0x00000009ff157e24 */ /* 0x000fe2000f8e00ff */
[----:B------:R-:W-:-:S04]  /*0d60*/  MOV R20, UR8 ;  /* 0x0000000800147c02 */ /* 0x000fc80008000f00 */
[----:B0-----:R-:W-:-:S08]  /*0d70*/  DFMA R18, R22, -R18, 1 ;  /* 0x3ff000001612742b */ /* 0x001fd00000000812 */
[----:B------:R-:W-:-:S08]  /*0d80*/  DFMA R18, R18, R18, R18 ;  /* 0x000000121212722b */ /* 0x000fd00000000012 */
[----:B------:R-:W-:Y:S01]  /*0d90*/  DFMA R22, R22, R18, R22 ;  /* 0x000000121616722b */ /* 0x000fe20000000016 */
[----:B------:R-:W-:Y:S01]  /*0da0*/  IMAD.U32 R19, RZ, RZ, UR11 ;  /* 0x0000000bff137e24 */ /* 0x000fe2000f8e00ff */
[----:B------:R-:W-:Y:S01]  /*0db0*/  MOV R18, UR10 ;  /* 0x0000000a00127c02 */ /* 0x000fe20008000f00 */
[----:B------:R-:W-:-:S05]  /*0dc0*/  IMAD.U32 R19, RZ, RZ, UR4 ;  /* 0x00000004ff137e24 */ /* 0x000fca000f8e00ff */
[----:B------:R-:W-:-:S08]  /*0dd0*/  DFMA R20, R22, -R20, 1 ;  /* 0x3ff000001614742b */ /* 0x000fd00000000814 */
[----:B------:R-:W-:Y:S01]  /*0de0*/  DFMA R20, R22, R20, R22 ;  /* 0x000000141614722b */ /* 0x000fe20000000016 */
[----:B------:R-:W-:Y:S10]  /*0df0*/  @P0 BRA `(.L_x_7) ;  /* 0x0000000000340947 */ /* 0x000ff40003800000 */
[----:B------:R-:W-:Y:S01]  /*0e00*/  ULOP3.LUT UR4, UR13, 0x7ff00000, URZ, 0xc0, !UPT ;  /* 0x7ff000000d047892 */ /* 0x000fe2000f8ec0ff */
[----:B------:R-:W-:-:S03]  /*0e10*/  IMAD.MOV.U32 R22, RZ, RZ, RZ ;  /* 0x000000ffff167224 */ /* 0x000fc600078e00ff */
[----:B------:R-:W-:-:S04]  /*0e20*/  UISETP.GE.U32.AND UP1, UPT, UR16, UR4, UPT ;  /* 0x000000041000728c */ /* 0x000fc8000bf26070 */
[----:B------:R-:W-:-:S04]  /*0e30*/  USEL UR4, UR5, 0x63400000, !UP1 ;  /* 0x6340000005047887 */ /* 0x000fc8000c800000 */
[----:B------:R-:W-:-:S04]  /*0e40*/  ULOP3.LUT UR4, UR4, 0x80000000, UR11, 0xf8, !UPT ;  /* 0x8000000004047892 */ /* 0x000fc8000f8ef80b */
[----:B------:R-:W-:-:S06]  /*0e50*/  ULOP3.LUT UR4, UR4, 0x100000, URZ, 0xfc, !UPT ;  /* 0x0010000004047892 */ /* 0x000fcc000f8efcff */
[----:B------:R-:W-:-:S06]  /*0e60*/  MOV R23, UR4 ;  /* 0x0000000400177c02 */ /* 0x000fcc0008000f00 */
[----:B------:R-:W-:-:S10]  /*0e70*/  DFMA R18, R18, 2, -R22 ;  /* 0x400000001212782b */ /* 0x000fd40000000816 */
[----:B------:R-:W-:Y:S02]  /*0e80*/  R2UR UR22, R18 ;  /* 0x00000000121672ca */ /* 0x000fe400000e0000 */
[----:B------:R-:W-:-:S11]  /*0e90*/  R2UR UR23, R19 ;  /* 0x00000000131772ca */ /* 0x000fd600000e0000 */
[----:B------:R-:W-:Y:S02]  /*0ea0*/  IMAD.U32 R18, RZ, RZ, UR22 ;  /* 0x00000016ff127e24 */ /* 0x000fe4000f8e00ff */
[----:B------:R-:W-:Y:S01]  /*0eb0*/  MOV R19, UR23 ;  /* 0x0000001700137c02 */ /* 0x000fe20008000f00 */
[----:B------:R-:W-:-:S12]  /*0ec0*/  ULOP3.LUT UR15, UR23, 0x7ff00000, URZ, 0xc0, !UPT ;  /* 0x7ff00000170f7892 */ /* 0x000fd8000f8ec0ff */
.L_x_7:
[----:B------:R-:W-:Y:S01]  /*0ed0*/  @!UP0 ULOP3.LUT UR14, UR21, 0x7ff00000, URZ, 0xc0, !UPT ;  /* 0x7ff00000150e8892 */ /* 0x000fe2000f8ec0ff */
[----:B------:R-:W-:Y:S01]  /*0ee0*/  DMUL R24, R20, R18 ;  /* 0x0000001214187228 */ /* 0x000fe20000000000 */
[----:B------:R-:W-:Y:S02]  /*0ef0*/  UIADD3 UR4, UPT, UPT, UR15, -0x1, URZ ;  /* 0xffffffff0f047890 */ /* 0x000fe4000fffe0ff */
[----:B------:R-:W-:Y:S02]  /*0f00*/  UIADD3 UR17, UPT, UPT, UR14, -0x1, URZ ;  /* 0xffffffff0e117890 */ /* 0x000fe4000fffe0ff */
[----:B------:R-:W-:-:S03]  /*0f10*/  UISETP.GT.U32.AND UP0, UPT, UR4, 0x7feffffe, UPT ;  /* 0x7feffffe0400788c */ /* 0x000fc6000bf04070 */
[----:B------:R-:W-:Y:S01]  /*0f20*/  DFMA R22, R24, -UR8, R18 ;  /* 0x8000000818167c2b */ /* 0x000fe20008000012 */
[----:B------:R-:W-:-:S07]  /*0f30*/  UISETP.GT.U32.OR UP0, UPT, UR17, 0x7feffffe, UP0 ;  /* 0x7feffffe1100788c */ /* 0x000fce0008704470 */
[----:B------:R-:W-:Y:S02]  /*0f40*/  DFMA R20, R20, R22, R24 ;  /* 0x000000161414722b */ /* 0x000fe40000000018 */
[----:B------:R-:W-:Y:S09]  /*0f50*/  BRA.U UP0, `(.L_x_8) ;  /* 0x0000000100907547 */ /* 0x000ff2000b800000 */
[----:B------:R-:W-:Y:S01]  /*0f60*/  ULOP3.LUT UR4, UR13, 0x7ff00000, URZ, 0xc0, !UPT ;  /* 0x7ff000000d047892 */ /* 0x000fe2000f8ec0ff */
[----:B------:R-:W-:-:S03]  /*0f70*/  IMAD.U32 R7, RZ, RZ, UR16 ;  /* 0x00000010ff077e24 */ /* 0x000fc6000f8e00ff */
[----:B------:R-:W-:Y:S02]  /*0f80*/  UISETP.GE.U32.AND UP0, UPT, UR16, UR4, UPT ;  /* 0x000000041000728c */ /* 0x000fe4000bf06070 */
[----:B------:R-:W-:Y:S02]  /*0f90*/  IMAD.U32 R22, RZ, RZ, UR4 ;  /* 0x00000004ff167e24 */ /* 0x000fe4000f8e00ff */
[----:B------:R-:W-:-:S03]  /*0fa0*/  USEL UR5, UR5, 0x63400000, !UP0 ;  /* 0x6340000005057887 */ /* 0x000fc6000c000000 */
[----:B------:R-:W-:Y:S01]  /*0fb0*/  VIADDMNMX R7, R7, -R22, 0xb9600000, !PT ;  /* 0xb960000007077446 */ /* 0x000fe20007800916 */
[----:B------:R-:W-:-:S03]  /*0fc0*/  IMAD.MOV.U32 R22, RZ, RZ, RZ ;  /* 0x000000ffff167224 */ /* 0x000fc600078e00ff */
[----:B------:R-:W-:-:S04]  /*0fd0*/  VIMNMX R7, PT, PT, R7, 0x46a00000, PT ;  /* 0x46a0000007077848 */ /* 0x000fc80003fe0100 */
[----:B------:R-:W-:-:S05]  /*0fe0*/  IADD3 R7, PT, PT, R7, -UR5, RZ ;  /* 0x8000000507077c10 */ /* 0x000fca000fffe0ff */
[----:B------:R-:W-:-:S06]  /*0ff0*/  VIADD R23, R7, 0x7fe00000 ;  /* 0x7fe0000007177836 */ /* 0x000fcc0000000000 */
[----:B------:R-:W-:-:S10]  /*1000*/  DMUL R24, R20, R22 ;  /* 0x0000001614187228 */ /* 0x000fd40000000000 */
[----:B------:R-:W-:Y:S02]  /*1010*/  R2UR UR5, R25 ;  /* 0x00000000190572ca */ /* 0x000fe400000e0000 */
[----:B------:R-:W-:-:S11]  /*1020*/  R2UR UR4, R24 ;  /* 0x00000000180472ca */ /* 0x000fd600000e0000 */
[----:B------:R-:W-:-:S04]  /*1030*/  MOV R9, UR5 ;  /* 0x0000000500097c02 */ /* 0x000fc80008000f00 */
[----:B------:R-:W-:-:S13]  /*1040*/  FSETP.GTU.AND P0, PT, |R9|, 1.469367938527859385e-39, PT ;  /* 0x001000000900780b */ /* 0x000fda0003f0c200 */
[----:B------:R-:W-:Y:S05]  /*1050*/  @P0 BRA `(.L_x_9) ;  /* 0x0000000000b40947 */ /* 0x000fea0003800000 */
[----:B------:R-:W-:Y:S01]  /*1060*/  DFMA R18, R20, -UR8, R18 ;  /* 0x8000000814127c2b */ /* 0x000fe20008000012 */
[----:B------:R-:W-:-:S09]  /*1070*/  IMAD.MOV.U32 R22, RZ, RZ, RZ ;  /* 0x000000ffff167224 */ /* 0x000fd200078e00ff */
[----:B------:R-:W-:Y:S02]  /*1080*/  R2UR UR9, R19 ;  /* 0x00000000130972ca */ /* 0x000fe400000e0000 */
[----:B------:R-:W-:-:S11]  /*1090*/  R2UR UR8, R18 ;  /* 0x00000000120872ca */ /* 0x000fd600000e0000 */
[----:B------:R-:W-:Y:S01]  /*10a0*/  FSETP.NEU.AND P0, PT, RZ, UR9, PT ;  /* 0x00000009ff007c0b */ /* 0x000fe2000bf0d000 */
[----:B------:R-:W-:-:S06]  /*10b0*/  ULOP3.LUT UR12, UR9, 0x80000000, UR13, 0x48, !UPT ;  /* 0x80000000090c7892 */ /* 0x000fcc000f8e480d */
[----:B------:R-:W-:-:S06]  /*10c0*/  LOP3.LUT R23, R23, UR12, RZ, 0xfc, !PT ;  /* 0x0000000c17177c12 */ /* 0x000fcc000f8efcff */
[----:B------:R-:W-:Y:S05]  /*10d0*/  @!P0 BRA `(.L_x_9) ;  /* 0x0000000000948947 */ /* 0x000fea0003800000 */
[----:B------:R-:W-:Y:S01]  /*10e0*/  IMAD.MOV R19, RZ, RZ, -R7 ;  /* 0x000000ffff137224 */ /* 0x000fe200078e0a07 */
[----:B------:R-:W-:Y:S02]  /*10f0*/  MOV R18, RZ ;  /* 0x000000ff00127202 */ /* 0x000fe40000000f00 */
[----:B------:R-:W-:-:S04]  /*1100*/  IADD3 R7, PT, PT, -R7, -0x43300000, RZ ;  /* 0xbcd0000007077810 */ /* 0x000fc80007ffe1ff */
[----:B------:R-:W-:Y:S02]  /*1110*/  DFMA R18, -R18, UR4, R20 ;  /* 0x0000000412127c2b */ /* 0x000fe40008000114 */
[----:B------:R-:W-:-:S08]  /*1120*/  DMUL.RP R20, R20, R22 ;  /* 0x0000001614147228 */ /* 0x000fd00000008000 */
[----:B------:R-:W-:Y:S02]  /*1130*/  FSETP.NEU.AND P0, PT, |R19|, R7, PT ;  /* 0x000000071300720b */ /* 0x000fe40003f0d200 */
[----:B------:R-:W-:Y:S02]  /*1140*/  LOP3.LUT R7, R21, UR12, RZ, 0x3c, !PT ;  /* 0x0000000c15077c12 */ /* 0x000fe4000f8e3cff */
[----:B------:R-:W-:Y:S02]  /*1150*/  FSEL R20, R20, UR4, !P0 ;  /* 0x0000000414147c08 */ /* 0x000fe4000c000000 */
[----:B------:R-:W-:Y:S02]  /*1160*/  FSEL R7, R7, UR5, !P0 ;  /* 0x0000000507077c08 */ /* 0x000fe4000c000000 */
[----:B------:R-:W-:Y:S02]  /*1170*/  R2UR UR4, R20 ;  /* 0x00000000140472ca */ /* 0x000fe400000e0000 */
[----:B------:R-:W-:Y:S01]  /*1180*/  R2UR UR5, R7 ;  /* 0x00000000070572ca */ /* 0x000fe200000e0000 */
[----:B------:R-:W-:-:S14]  /*1190*/  BRA `(.L_x_9) ;  /* 0x0000000000647947 */ /* 0x000fdc0003800000 */
.L_x_8:
[----:B------:R-:W-:Y:S02]  /*11a0*/  IMAD.U32 R18, RZ, RZ, UR10 ;  /* 0x0000000aff127e24 */ /* 0x000fe4000f8e00ff */
[----:B------:R-:W-:-:S06]  /*11b0*/  IMAD.U32 R19, RZ, RZ, UR11 ;  /* 0x0000000bff137e24 */ /* 0x000fcc000f8e00ff */
[----:B------:R-:W-:-:S14]  /*11c0*/  DSETP.NAN.AND P0, PT, R18, UR10, PT ;  /* 0x0000000a12007e2a */ /* 0x000fdc000bf08000 */
[----:B------:R-:W-:Y:S05]  /*11d0*/  @P0 BRA `(.L_x_10) ;  /* 0x00000000004c0947 */ /* 0x000fea0003800000 */
[----:B------:R-:W-:Y:S01]  /*11e0*/  MOV R18, UR12 ;  /* 0x0000000c00127c02 */ /* 0x000fe20008000f00 */
[----:B------:R-:W-:-:S06]  /*11f0*/  IMAD.U32 R19, RZ, RZ, UR13 ;  /* 0x0000000dff137e24 */ /* 0x000fcc000f8e00ff */
[----:B------:R-:W-:-:S14]  /*1200*/  DSETP.NAN.AND P0, PT, R18, UR12, PT ;  /* 0x0000000c12007e2a */ /* 0x000fdc000bf08000 */
[----:B------:R-:W-:Y:S05]  /*1210*/  @P0 BRA `(.L_x_11) ;  /* 0x0000000000300947 */ /* 0x000fea0003800000 */
[----:B------:R-:W-:Y:S01]  /*1220*/  UISETP.NE.AND UP0, UPT, UR15, UR14, UPT ;  /* 0x0000000e0f00728c */ /* 0x000fe2000bf05270 */
[----:B------:R-:W-:Y:S01]  /*1230*/  UMOV UR4, 0x0 ;  /* 0x0000000000047882 */ /* 0x000fe20000000000 */
[----:B------:R-:W-:-:S07]  /*1240*/  UMOV UR5, 0xfff80000 ;  /* 0xfff8000000057882 */ /* 0x000fce0000000000 */
[----:B------:R-:W-:Y:S05]  /*1250*/  BRA.U !UP0, `(.L_x_9) ;  /* 0x0000000108347547 */ /* 0x000fea000b800000 */
[----:B------:R-:W-:Y:S02]  /*1260*/  UISETP.NE.AND UP0, UPT, UR15, 0x7ff00000, UPT ;  /* 0x7ff000000f00788c */ /* 0x000fe4000bf05270 */
[----:B------:R-:W-:Y:S02]  /*1270*/  ULOP3.LUT UR5, UR11, 0x80000000, UR13, 0x48, !UPT ;  /* 0x800000000b057892 */ /* 0x000fe4000f8e480d */
[----:B------:R-:W-:-:S11]  /*1280*/  UISETP.EQ.OR UP0, UPT, UR14, URZ, !UP0 ;  /* 0x000000ff0e00728c */ /* 0x000fd6000c702670 */
[----:B------:R-:W-:Y:S01]  /*1290*/  @UP0 ULOP3.LUT UR8, UR5, 0x7ff00000, URZ, 0xfc, !UPT ;  /* 0x7ff0000005080892 */ /* 0x000fe2000f8efcff */
[----:B------:R-:W-:Y:S01]  /*12a0*/  @!UP0 UMOV UR4, URZ ;  /* 0x000000ff00048c82 */ /* 0x000fe20008000000 */
[----:B------:R-:W-:-:S05]  /*12b0*/  @UP0 UMOV UR4, URZ ;  /* 0x000000ff00040c82 */ /* 0x000fca0008000000 */
[----:B------:R-:W-:Y:S01]  /*12c0*/  @UP0 UMOV UR5, UR8 ;  /* 0x0000000800050c82 */ /* 0x000fe20008000000 */
[----:B------:R-:W-:Y:S05]  /*12d0*/  BRA `(.L_x_9) ;  /* 0x0000000000147947 */ /* 0x000fea0003800000 */
.L_x_11:
[----:B------:R-:W-:Y:S01]  /*12e0*/  ULOP3.LUT UR5, UR13, 0x80000, URZ, 0xfc, !UPT ;  /* 0x000800000d057892 */ /* 0x000fe2000f8efcff */
[----:B------:R-:W-:Y:S01]  /*12f0*/  UMOV UR4, UR12 ;  /* 0x0000000c00047c82 */ /* 0x000fe20008000000 */
[----:B------:R-:W-:Y:S10]  /*1300*/  BRA `(.L_x_9) ;  /* 0x0000000000087947 */ /* 0x000ff40003800000 */
.L_x_10:
[----:B------:R-:W-:Y:S01]  /*1310*/  ULOP3.LUT UR5, UR11, 0x80000, URZ, 0xfc, !UPT ;  /* 0x000800000b057892 */ /* 0x000fe2000f8efcff */
[----:B------:R-:W-:-:S11]  /*1320*/  UMOV UR4, UR10 ;  /* 0x0000000a00047c82 */ /* 0x000fd60008000000 */
.L_x_9:
[----:B------:R-:W-:Y:S01]  /*1330*/  IMAD.MOV.U32 R9, RZ, RZ, 0x0 ;  /* 0x00000000ff097424 */ /* 0x000fe200078e00ff */
[----:B------:R-:W-:Y:S01]  /*1340*/  MOV R21, UR5 ;  /* 0x0000000500157c02 */ /* 0x000fe20008000f00 */
[----:B------:R-:W-:Y:S02]  /*1350*/  IMAD.U32 R20, RZ, RZ, UR4 ;  /* 0x00000004ff147e24 */ /* 0x000fe4000f8e00ff */
[----:B------:R-:W-:Y:S02]  /*1360*/  IMAD.U32 R18, RZ, RZ, UR4 ;  /* 0x00000004ff127e24 */ /* 0x000fe4000f8e00ff */
[----:B------:R-:W-:Y:S01]  /*1370*/  IMAD.U32 R19, RZ, RZ, UR5 ;  /* 0x00000005ff137e24 */ /* 0x000fe2000f8e00ff */
[----:B------:R-:W-:Y:S01]  /*1380*/  MOV R18, R20 ;  /* 0x0000001400127202 */ /* 0x000fe20000000f00 */
[----:B------:R-:W-:Y:S06]  /*1390*/  RET.REL.NODEC R8 `(_Z4corePdS_PKdS1_iidddd) ;  /* 0xffffffec08187950 */ /* 0x000fec0003c3ffff */
.L_x_12:
        /* <DEDUP_REMOVED lines=14> */
.L_x_13:


//--------------------- .nv.shared.reserved.0     --------------------------
	.section	.nv.shared.reserved.0,"aw",@nobits
	.weak		__nv_reservedSMEM_offset_0_alias
	.size		__nv_reservedSMEM_offset_0_alias, 0, 64
	.other		__nv_reservedSMEM_offset_0_alias,@"STO_CUDA_RESERVED_SHARED STV_DEFAULT"
__nv_reservedSMEM_offset_0_alias:
	.zero		0
	.zero		64


//--------------------- .nv.constant0._Z6updatePdS_PKdS1_i --------------------------
	.section	.nv.constant0._Z6updatePdS_PKdS1_i,"a",@progbits
	.sectionflags	@""
	.align	4
.nv.constant0._Z6updatePdS_PKdS1_i:
	.zero		932


//--------------------- .nv.constant0._Z7bound_vPdS_ii --------------------------
	.section	.nv.constant0._Z7bound_vPdS_ii,"a",@progbits
	.sectionflags	@""
	.align	4
.nv.constant0._Z7bound_vPdS_ii:
	.zero		920


//--------------------- .nv.constant0._Z7bound_hPdS_ii --------------------------
	.section	.nv.constant0._Z7bound_hPdS_ii,"a",@progbits
	.sectionflags	@""
	.align	4
.nv.constant0._Z7bound_hPdS_ii:
	.zero		920


//--------------------- .nv.constant0._Z4corePdS_PKdS1_iidddd --------------------------
	.section	.nv.constant0._Z4corePdS_PKdS1_iidddd,"a",@progbits
	.sectionflags	@""
	.align	4
.nv.constant0._Z4corePdS_PKdS1_iidddd:
	.zero		968


//--------------------- SYMBOLS --------------------------

	.type		.nv.reservedSmem.offset0,@object
	.size		.nv.reservedSmem.offset0,0x4
